//
// Generated by NVIDIA NVVM Compiler
//
// Compiler Build ID: CL-36424714
// Cuda compilation tools, release 13.0, V13.0.88
// Based on NVVM 20.0.0
//

.version 9.0
.target sm_100
.address_size 64

	// .globl	_Z26gemm_kernel_cuda_core_fp32PK6__halfS1_PS_iii
// _ZZ28gemm_kernel_tensor_core_fp16PK6__halfS1_PS_iiiE6temp_C has been demoted

.visible .entry _Z26gemm_kernel_cuda_core_fp32PK6__halfS1_PS_iii(
	.param .u64 .ptr .align 1 _Z26gemm_kernel_cuda_core_fp32PK6__halfS1_PS_iii_param_0,
	.param .u64 .ptr .align 1 _Z26gemm_kernel_cuda_core_fp32PK6__halfS1_PS_iii_param_1,
	.param .u64 .ptr .align 1 _Z26gemm_kernel_cuda_core_fp32PK6__halfS1_PS_iii_param_2,
	.param .u32 _Z26gemm_kernel_cuda_core_fp32PK6__halfS1_PS_iii_param_3,
	.param .u32 _Z26gemm_kernel_cuda_core_fp32PK6__halfS1_PS_iii_param_4,
	.param .u32 _Z26gemm_kernel_cuda_core_fp32PK6__halfS1_PS_iii_param_5
)
{
	.reg .pred 	%p<13>;
	.reg .b16 	%rs<32>;
	.reg .b32 	%r<41>;
	.reg .b32 	%f<69>;
	.reg .b64 	%rd<53>;

	ld.param.u64 	%rd7, [_Z26gemm_kernel_cuda_core_fp32PK6__halfS1_PS_iii_param_0];
	ld.param.u64 	%rd8, [_Z26gemm_kernel_cuda_core_fp32PK6__halfS1_PS_iii_param_1];
	ld.param.u64 	%rd6, [_Z26gemm_kernel_cuda_core_fp32PK6__halfS1_PS_iii_param_2];
	ld.param.u32 	%r20, [_Z26gemm_kernel_cuda_core_fp32PK6__halfS1_PS_iii_param_3];
	ld.param.u32 	%r18, [_Z26gemm_kernel_cuda_core_fp32PK6__halfS1_PS_iii_param_4];
	ld.param.u32 	%r19, [_Z26gemm_kernel_cuda_core_fp32PK6__halfS1_PS_iii_param_5];
	cvta.to.global.u64 	%rd1, %rd8;
	cvta.to.global.u64 	%rd2, %rd7;
	mov.u32 	%r21, %ctaid.y;
	mov.u32 	%r22, %ntid.y;
	mov.u32 	%r23, %tid.y;
	mad.lo.s32 	%r1, %r21, %r22, %r23;
	mov.u32 	%r24, %ctaid.x;
	mov.u32 	%r25, %ntid.x;
	mov.u32 	%r26, %tid.x;
	mad.lo.s32 	%r2, %r24, %r25, %r26;
	setp.ge.s32 	%p1, %r1, %r20;
	setp.ge.s32 	%p2, %r2, %r18;
	or.pred  	%p3, %p1, %p2;
	@%p3 bra 	$L__BB0_14;
	setp.lt.s32 	%p4, %r19, 1;
	mov.f32 	%f68, 0f00000000;
	@%p4 bra 	$L__BB0_13;
	mul.lo.s32 	%r3, %r19, %r1;
	and.b32  	%r4, %r19, 7;
	setp.lt.u32 	%p5, %r19, 8;
	mov.f32 	%f68, 0f00000000;
	mov.b32 	%r39, 0;
	@%p5 bra 	$L__BB0_5;
	and.b32  	%r39, %r19, 2147483640;
	neg.s32 	%r37, %r39;
	shl.b32 	%r7, %r18, 3;
	mul.wide.u32 	%rd9, %r3, 2;
	add.s64 	%rd10, %rd9, %rd2;
	add.s64 	%rd52, %rd10, 8;
	mov.f32 	%f68, 0f00000000;
	mul.wide.s32 	%rd13, %r18, 2;
	mov.u32 	%r36, %r2;
$L__BB0_4:
	.pragma "nounroll";
	ld.global.nc.u16 	%rs1, [%rd52+-8];
	// begin inline asm
	{  cvt.f32.f16 %f17, %rs1;}

	// end inline asm
	mul.wide.s32 	%rd11, %r36, 2;
	add.s64 	%rd12, %rd1, %rd11;
	ld.global.nc.u16 	%rs2, [%rd12];
	// begin inline asm
	{  cvt.f32.f16 %f18, %rs2;}

	// end inline asm
	fma.rn.f32 	%f33, %f17, %f18, %f68;
	ld.global.nc.u16 	%rs3, [%rd52+-6];
	// begin inline asm
	{  cvt.f32.f16 %f19, %rs3;}

	// end inline asm
	add.s64 	%rd14, %rd12, %rd13;
	ld.global.nc.u16 	%rs4, [%rd14];
	// begin inline asm
	{  cvt.f32.f16 %f20, %rs4;}

	// end inline asm
	fma.rn.f32 	%f34, %f19, %f20, %f33;
	ld.global.nc.u16 	%rs5, [%rd52+-4];
	// begin inline asm
	{  cvt.f32.f16 %f21, %rs5;}

	// end inline asm
	add.s64 	%rd15, %rd14, %rd13;
	ld.global.nc.u16 	%rs6, [%rd15];
	// begin inline asm
	{  cvt.f32.f16 %f22, %rs6;}

	// end inline asm
	fma.rn.f32 	%f35, %f21, %f22, %f34;
	ld.global.nc.u16 	%rs7, [%rd52+-2];
	// begin inline asm
	{  cvt.f32.f16 %f23, %rs7;}

	// end inline asm
	add.s64 	%rd16, %rd15, %rd13;
	ld.global.nc.u16 	%rs8, [%rd16];
	// begin inline asm
	{  cvt.f32.f16 %f24, %rs8;}

	// end inline asm
	fma.rn.f32 	%f36, %f23, %f24, %f35;
	ld.global.nc.u16 	%rs9, [%rd52];
	// begin inline asm
	{  cvt.f32.f16 %f25, %rs9;}

	// end inline asm
	add.s64 	%rd17, %rd16, %rd13;
	ld.global.nc.u16 	%rs10, [%rd17];
	// begin inline asm
	{  cvt.f32.f16 %f26, %rs10;}

	// end inline asm
	fma.rn.f32 	%f37, %f25, %f26, %f36;
	ld.global.nc.u16 	%rs11, [%rd52+2];
	// begin inline asm
	{  cvt.f32.f16 %f27, %rs11;}

	// end inline asm
	add.s64 	%rd18, %rd17, %rd13;
	ld.global.nc.u16 	%rs12, [%rd18];
	// begin inline asm
	{  cvt.f32.f16 %f28, %rs12;}

	// end inline asm
	fma.rn.f32 	%f38, %f27, %f28, %f37;
	ld.global.nc.u16 	%rs13, [%rd52+4];
	// begin inline asm
	{  cvt.f32.f16 %f29, %rs13;}

	// end inline asm
	add.s64 	%rd19, %rd18, %rd13;
	ld.global.nc.u16 	%rs14, [%rd19];
	// begin inline asm
	{  cvt.f32.f16 %f30, %rs14;}

	// end inline asm
	fma.rn.f32 	%f39, %f29, %f30, %f38;
	ld.global.nc.u16 	%rs15, [%rd52+6];
	// begin inline asm
	{  cvt.f32.f16 %f31, %rs15;}

	// end inline asm
	add.s64 	%rd20, %rd19, %rd13;
	ld.global.nc.u16 	%rs16, [%rd20];
	// begin inline asm
	{  cvt.f32.f16 %f32, %rs16;}

	// end inline asm
	fma.rn.f32 	%f68, %f31, %f32, %f39;
	add.s32 	%r37, %r37, 8;
	add.s32 	%r36, %r36, %r7;
	add.s64 	%rd52, %rd52, 16;
	setp.ne.s32 	%p6, %r37, 0;
	@%p6 bra 	$L__BB0_4;
$L__BB0_5:
	setp.eq.s32 	%p7, %r4, 0;
	@%p7 bra 	$L__BB0_13;
	and.b32  	%r13, %r19, 3;
	setp.lt.u32 	%p8, %r4, 4;
	@%p8 bra 	$L__BB0_8;
	add.s32 	%r28, %r39, %r3;
	mul.wide.u32 	%rd21, %r28, 2;
	add.s64 	%rd22, %rd2, %rd21;
	ld.global.nc.u16 	%rs17, [%rd22];
	// begin inline asm
	{  cvt.f32.f16 %f41, %rs17;}

	// end inline asm
	mad.lo.s32 	%r29, %r39, %r18, %r2;
	mul.wide.s32 	%rd23, %r29, 2;
	add.s64 	%rd24, %rd1, %rd23;
	ld.global.nc.u16 	%rs18, [%rd24];
	// begin inline asm
	{  cvt.f32.f16 %f42, %rs18;}

	// end inline asm
	fma.rn.f32 	%f49, %f41, %f42, %f68;
	cvt.u64.u32 	%rd25, %r3;
	cvt.u64.u32 	%rd26, %r39;
	add.s64 	%rd27, %rd26, %rd25;
	shl.b64 	%rd28, %rd27, 1;
	add.s64 	%rd29, %rd2, %rd28;
	ld.global.nc.u16 	%rs19, [%rd29+2];
	// begin inline asm
	{  cvt.f32.f16 %f43, %rs19;}

	// end inline asm
	mul.wide.s32 	%rd30, %r18, 2;
	add.s64 	%rd31, %rd24, %rd30;
	ld.global.nc.u16 	%rs20, [%rd31];
	// begin inline asm
	{  cvt.f32.f16 %f44, %rs20;}

	// end inline asm
	fma.rn.f32 	%f50, %f43, %f44, %f49;
	ld.global.nc.u16 	%rs21, [%rd29+4];
	// begin inline asm
	{  cvt.f32.f16 %f45, %rs21;}

	// end inline asm
	add.s64 	%rd32, %rd31, %rd30;
	ld.global.nc.u16 	%rs22, [%rd32];
	// begin inline asm
	{  cvt.f32.f16 %f46, %rs22;}

	// end inline asm
	fma.rn.f32 	%f51, %f45, %f46, %f50;
	ld.global.nc.u16 	%rs23, [%rd29+6];
	// begin inline asm
	{  cvt.f32.f16 %f47, %rs23;}

	// end inline asm
	add.s64 	%rd33, %rd32, %rd30;
	ld.global.nc.u16 	%rs24, [%rd33];
	// begin inline asm
	{  cvt.f32.f16 %f48, %rs24;}

	// end inline asm
	fma.rn.f32 	%f68, %f47, %f48, %f51;
	add.s32 	%r39, %r39, 4;
$L__BB0_8:
	setp.eq.s32 	%p9, %r13, 0;
	@%p9 bra 	$L__BB0_13;
	setp.eq.s32 	%p10, %r13, 1;
	@%p10 bra 	$L__BB0_11;
	add.s32 	%r30, %r39, %r3;
	mul.wide.u32 	%rd34, %r30, 2;
	add.s64 	%rd35, %rd2, %rd34;
	ld.global.nc.u16 	%rs25, [%rd35];
	// begin inline asm
	{  cvt.f32.f16 %f53, %rs25;}

	// end inline asm
	mad.lo.s32 	%r31, %r39, %r18, %r2;
	mul.wide.s32 	%rd36, %r31, 2;
	add.s64 	%rd37, %rd1, %rd36;
	ld.global.nc.u16 	%rs26, [%rd37];
	// begin inline asm
	{  cvt.f32.f16 %f54, %rs26;}

	// end inline asm
	fma.rn.f32 	%f57, %f53, %f54, %f68;
	cvt.u64.u32 	%rd38, %r3;
	cvt.u64.u32 	%rd39, %r39;
	add.s64 	%rd40, %rd39, %rd38;
	shl.b64 	%rd41, %rd40, 1;
	add.s64 	%rd42, %rd2, %rd41;
	ld.global.nc.u16 	%rs27, [%rd42+2];
	// begin inline asm
	{  cvt.f32.f16 %f55, %rs27;}

	// end inline asm
	mul.wide.s32 	%rd43, %r18, 2;
	add.s64 	%rd44, %rd37, %rd43;
	ld.global.nc.u16 	%rs28, [%rd44];
	// begin inline asm
	{  cvt.f32.f16 %f56, %rs28;}

	// end inline asm
	fma.rn.f32 	%f68, %f55, %f56, %f57;
	add.s32 	%r39, %r39, 2;
$L__BB0_11:
	and.b32  	%r32, %r19, 1;
	setp.eq.b32 	%p11, %r32, 1;
	not.pred 	%p12, %p11;
	@%p12 bra 	$L__BB0_13;
	add.s32 	%r33, %r39, %r3;
	mul.wide.u32 	%rd45, %r33, 2;
	add.s64 	%rd46, %rd2, %rd45;
	ld.global.nc.u16 	%rs29, [%rd46];
	// begin inline asm
	{  cvt.f32.f16 %f58, %rs29;}

	// end inline asm
	mad.lo.s32 	%r34, %r39, %r18, %r2;
	mul.wide.s32 	%rd47, %r34, 2;
	add.s64 	%rd48, %rd1, %rd47;
	ld.global.nc.u16 	%rs30, [%rd48];
	// begin inline asm
	{  cvt.f32.f16 %f59, %rs30;}

	// end inline asm
	fma.rn.f32 	%f68, %f58, %f59, %f68;
$L__BB0_13:
	// begin inline asm
	{  cvt.rn.f16.f32 %rs31, %f68;}

	// end inline asm
	mad.lo.s32 	%r35, %r18, %r1, %r2;
	cvta.to.global.u64 	%rd49, %rd6;
	mul.wide.s32 	%rd50, %r35, 2;
	add.s64 	%rd51, %rd49, %rd50;
	st.global.u16 	[%rd51], %rs31;
$L__BB0_14:
	ret;

}
	// .globl	_Z28gemm_kernel_tensor_core_fp16PK6__halfS1_PS_iii
.visible .entry _Z28gemm_kernel_tensor_core_fp16PK6__halfS1_PS_iii(
	.param .u64 .ptr .align 1 _Z28gemm_kernel_tensor_core_fp16PK6__halfS1_PS_iii_param_0,
	.param .u64 .ptr .align 1 _Z28gemm_kernel_tensor_core_fp16PK6__halfS1_PS_iii_param_1,
	.param .u64 .ptr .align 1 _Z28gemm_kernel_tensor_core_fp16PK6__halfS1_PS_iii_param_2,
	.param .u32 _Z28gemm_kernel_tensor_core_fp16PK6__halfS1_PS_iii_param_3,
	.param .u32 _Z28gemm_kernel_tensor_core_fp16PK6__halfS1_PS_iii_param_4,
	.param .u32 _Z28gemm_kernel_tensor_core_fp16PK6__halfS1_PS_iii_param_5
)
{
	.reg .pred 	%p<60>;
	.reg .b16 	%rs<16>;
	.reg .b32 	%r<424>;
	.reg .b32 	%f<140>;
	.reg .b64 	%rd<50>;
	// demoted variable
	.shared .align 4 .b8 _ZZ28gemm_kernel_tensor_core_fp16PK6__halfS1_PS_iiiE6temp_C[1024];
	ld.param.u64 	%rd6, [_Z28gemm_kernel_tensor_core_fp16PK6__halfS1_PS_iii_param_0];
	ld.param.u64 	%rd7, [_Z28gemm_kernel_tensor_core_fp16PK6__halfS1_PS_iii_param_1];
	ld.param.u64 	%rd8, [_Z28gemm_kernel_tensor_core_fp16PK6__halfS1_PS_iii_param_2];
	ld.param.u32 	%r256, [_Z28gemm_kernel_tensor_core_fp16PK6__halfS1_PS_iii_param_3];
	ld.param.u32 	%r257, [_Z28gemm_kernel_tensor_core_fp16PK6__halfS1_PS_iii_param_4];
	ld.param.u32 	%r258, [_Z28gemm_kernel_tensor_core_fp16PK6__halfS1_PS_iii_param_5];
	cvta.to.global.u64 	%rd1, %rd7;
	cvta.to.global.u64 	%rd2, %rd6;
	cvta.to.global.u64 	%rd3, %rd8;
	mov.u32 	%r259, %ctaid.y;
	mov.u32 	%r260, %ctaid.x;
	shl.b32 	%r1, %r259, 4;
	shl.b32 	%r2, %r260, 4;
	setp.lt.s32 	%p1, %r258, 1;
	mov.f32 	%f132, 0f00000000;
	mov.f32 	%f133, %f132;
	mov.f32 	%f134, %f132;
	mov.f32 	%f135, %f132;
	mov.f32 	%f136, %f132;
	mov.f32 	%f137, %f132;
	mov.f32 	%f138, %f132;
	mov.f32 	%f139, %f132;
	@%p1 bra 	$L__BB1_37;
	add.s32 	%r3, %r258, 15;
	shr.u32 	%r262, %r3, 4;
	mul.lo.s32 	%r4, %r258, %r1;
	cvt.u64.u32 	%rd4, %r2;
	and.b32  	%r5, %r262, 3;
	setp.lt.u32 	%p2, %r258, 49;
	mov.b32 	%r394, 0;
	mov.f32 	%f132, 0f00000000;
	@%p2 bra 	$L__BB1_28;
	and.b32  	%r266, %r262, 134217724;
	neg.s32 	%r329, %r266;
	mul.lo.s32 	%r328, %r257, 48;
	shl.b32 	%r326, %r257, 5;
	shl.b32 	%r325, %r257, 4;
	mov.f32 	%f132, 0f00000000;
	mov.b32 	%r327, 32;
	mov.b32 	%r323, 0;
	cvt.u64.u32 	%rd15, %r4;
	mov.u32 	%r324, %r4;
	mov.f32 	%f133, %f132;
	mov.f32 	%f134, %f132;
	mov.f32 	%f135, %f132;
	mov.f32 	%f136, %f132;
	mov.f32 	%f137, %f132;
	mov.f32 	%f138, %f132;
	mov.f32 	%f139, %f132;
$L__BB1_3:
	setp.ge.s32 	%p3, %r1, %r256;
	add.s32 	%r17, %r327, -32;
	setp.ge.s32 	%p4, %r17, %r258;
	or.pred  	%p5, %p3, %p4;
	@%p5 bra 	$L__BB1_5;
	mul.wide.u32 	%rd9, %r324, 2;
	add.s64 	%rd10, %rd2, %rd9;
	wmma.load.a.sync.aligned.row.m16n16k16.global.f16 	{%r337, %r336, %r335, %r334, %r333, %r332, %r331, %r330}, [%rd10], %r258;
	bra.uni 	$L__BB1_6;
$L__BB1_5:
	mov.f32 	%f85, 0f00000000;
	// begin inline asm
	{  cvt.rn.f16.f32 %rs1, %f85;}

	// end inline asm
	mov.b32 	%r330, {%rs1, %rs1};
	mov.u32 	%r331, %r330;
	mov.u32 	%r332, %r330;
	mov.u32 	%r333, %r330;
	mov.u32 	%r334, %r330;
	mov.u32 	%r335, %r330;
	mov.u32 	%r336, %r330;
	mov.u32 	%r337, %r330;
$L__BB1_6:
	setp.ge.s32 	%p6, %r17, %r258;
	setp.ge.s32 	%p7, %r2, %r257;
	or.pred  	%p8, %p6, %p7;
	@%p8 bra 	$L__BB1_8;
	cvt.s64.s32 	%rd11, %r323;
	add.s64 	%rd12, %rd11, %rd4;
	shl.b64 	%rd13, %rd12, 1;
	add.s64 	%rd14, %rd1, %rd13;
	wmma.load.b.sync.aligned.col.m16n16k16.global.f16 	{%r345, %r344, %r343, %r342, %r341, %r340, %r339, %r338}, [%rd14], %r257;
	bra.uni 	$L__BB1_9;
$L__BB1_8:
	mov.f32 	%f86, 0f00000000;
	// begin inline asm
	{  cvt.rn.f16.f32 %rs2, %f86;}

	// end inline asm
	mov.b32 	%r338, {%rs2, %rs2};
	mov.u32 	%r339, %r338;
	mov.u32 	%r340, %r338;
	mov.u32 	%r341, %r338;
	mov.u32 	%r342, %r338;
	mov.u32 	%r343, %r338;
	mov.u32 	%r344, %r338;
	mov.u32 	%r345, %r338;
$L__BB1_9:
	setp.lt.s32 	%p9, %r1, %r256;
	wmma.mma.sync.aligned.row.col.m16n16k16.f32.f32 {%f9, %f10, %f11, %f12, %f13, %f14, %f15, %f16}, {%r337, %r336, %r335, %r334, %r333, %r332, %r331, %r330}, {%r345, %r344, %r343, %r342, %r341, %r340, %r339, %r338}, {%f139, %f138, %f137, %f136, %f135, %f134, %f133, %f132};
	add.s32 	%r52, %r327, -16;
	setp.lt.s32 	%p10, %r52, %r258;
	and.pred  	%p11, %p9, %p10;
	cvt.u64.u32 	%rd16, %r17;
	add.s64 	%rd17, %rd16, %rd15;
	shl.b64 	%rd18, %rd17, 1;
	add.s64 	%rd5, %rd2, %rd18;
	@%p11 bra 	$L__BB1_11;
	mov.f32 	%f87, 0f00000000;
	// begin inline asm
	{  cvt.rn.f16.f32 %rs3, %f87;}

	// end inline asm
	mov.b32 	%r346, {%rs3, %rs3};
	mov.u32 	%r347, %r346;
	mov.u32 	%r348, %r346;
	mov.u32 	%r349, %r346;
	mov.u32 	%r350, %r346;
	mov.u32 	%r351, %r346;
	mov.u32 	%r352, %r346;
	mov.u32 	%r353, %r346;
	bra.uni 	$L__BB1_12;
$L__BB1_11:
	add.s64 	%rd19, %rd5, 32;
	wmma.load.a.sync.aligned.row.m16n16k16.global.f16 	{%r353, %r352, %r351, %r350, %r349, %r348, %r347, %r346}, [%rd19], %r258;
$L__BB1_12:
	setp.lt.s32 	%p12, %r52, %r258;
	setp.lt.s32 	%p13, %r2, %r257;
	and.pred  	%p14, %p12, %p13;
	@%p14 bra 	$L__BB1_14;
	mov.f32 	%f88, 0f00000000;
	// begin inline asm
	{  cvt.rn.f16.f32 %rs4, %f88;}

	// end inline asm
	mov.b32 	%r354, {%rs4, %rs4};
	mov.u32 	%r355, %r354;
	mov.u32 	%r356, %r354;
	mov.u32 	%r357, %r354;
	mov.u32 	%r358, %r354;
	mov.u32 	%r359, %r354;
	mov.u32 	%r360, %r354;
	mov.u32 	%r361, %r354;
	bra.uni 	$L__BB1_15;
$L__BB1_14:
	cvt.s64.s32 	%rd20, %r325;
	add.s64 	%rd21, %rd20, %rd4;
	shl.b64 	%rd22, %rd21, 1;
	add.s64 	%rd23, %rd1, %rd22;
	wmma.load.b.sync.aligned.col.m16n16k16.global.f16 	{%r361, %r360, %r359, %r358, %r357, %r356, %r355, %r354}, [%rd23], %r257;
$L__BB1_15:
	setp.lt.s32 	%p15, %r1, %r256;
	wmma.mma.sync.aligned.row.col.m16n16k16.f32.f32 {%f17, %f18, %f19, %f20, %f21, %f22, %f23, %f24}, {%r353, %r352, %r351, %r350, %r349, %r348, %r347, %r346}, {%r361, %r360, %r359, %r358, %r357, %r356, %r355, %r354}, {%f9, %f10, %f11, %f12, %f13, %f14, %f15, %f16};
	setp.lt.s32 	%p16, %r327, %r258;
	and.pred  	%p17, %p15, %p16;
	@%p17 bra 	$L__BB1_17;
	mov.f32 	%f89, 0f00000000;
	// begin inline asm
	{  cvt.rn.f16.f32 %rs5, %f89;}

	// end inline asm
	mov.b32 	%r362, {%rs5, %rs5};
	mov.u32 	%r363, %r362;
	mov.u32 	%r364, %r362;
	mov.u32 	%r365, %r362;
	mov.u32 	%r366, %r362;
	mov.u32 	%r367, %r362;
	mov.u32 	%r368, %r362;
	mov.u32 	%r369, %r362;
	bra.uni 	$L__BB1_18;
$L__BB1_17:
	add.s64 	%rd24, %rd5, 64;
	wmma.load.a.sync.aligned.row.m16n16k16.global.f16 	{%r369, %r368, %r367, %r366, %r365, %r364, %r363, %r362}, [%rd24], %r258;
$L__BB1_18:
	setp.lt.s32 	%p18, %r327, %r258;
	setp.lt.s32 	%p19, %r2, %r257;
	and.pred  	%p20, %p18, %p19;
	@%p20 bra 	$L__BB1_20;
	mov.f32 	%f90, 0f00000000;
	// begin inline asm
	{  cvt.rn.f16.f32 %rs6, %f90;}

	// end inline asm
	mov.b32 	%r370, {%rs6, %rs6};
	mov.u32 	%r371, %r370;
	mov.u32 	%r372, %r370;
	mov.u32 	%r373, %r370;
	mov.u32 	%r374, %r370;
	mov.u32 	%r375, %r370;
	mov.u32 	%r376, %r370;
	mov.u32 	%r377, %r370;
	bra.uni 	$L__BB1_21;
$L__BB1_20:
	cvt.s64.s32 	%rd25, %r326;
	add.s64 	%rd26, %rd25, %rd4;
	shl.b64 	%rd27, %rd26, 1;
	add.s64 	%rd28, %rd1, %rd27;
	wmma.load.b.sync.aligned.col.m16n16k16.global.f16 	{%r377, %r376, %r375, %r374, %r373, %r372, %r371, %r370}, [%rd28], %r257;
$L__BB1_21:
	setp.lt.s32 	%p21, %r1, %r256;
	wmma.mma.sync.aligned.row.col.m16n16k16.f32.f32 {%f25, %f26, %f27, %f28, %f29, %f30, %f31, %f32}, {%r369, %r368, %r367, %r366, %r365, %r364, %r363, %r362}, {%r377, %r376, %r375, %r374, %r373, %r372, %r371, %r370}, {%f17, %f18, %f19, %f20, %f21, %f22, %f23, %f24};
	add.s32 	%r121, %r327, 16;
	setp.lt.s32 	%p22, %r121, %r258;
	and.pred  	%p23, %p21, %p22;
	@%p23 bra 	$L__BB1_23;
	mov.f32 	%f91, 0f00000000;
	// begin inline asm
	{  cvt.rn.f16.f32 %rs7, %f91;}

	// end inline asm
	mov.b32 	%r378, {%rs7, %rs7};
	mov.u32 	%r379, %r378;
	mov.u32 	%r380, %r378;
	mov.u32 	%r381, %r378;
	mov.u32 	%r382, %r378;
	mov.u32 	%r383, %r378;
	mov.u32 	%r384, %r378;
	mov.u32 	%r385, %r378;
	bra.uni 	$L__BB1_24;
$L__BB1_23:
	add.s64 	%rd29, %rd5, 96;
	wmma.load.a.sync.aligned.row.m16n16k16.global.f16 	{%r385, %r384, %r383, %r382, %r381, %r380, %r379, %r378}, [%rd29], %r258;
$L__BB1_24:
	setp.lt.s32 	%p24, %r121, %r258;
	setp.lt.s32 	%p25, %r2, %r257;
	and.pred  	%p26, %p24, %p25;
	@%p26 bra 	$L__BB1_26;
	mov.f32 	%f92, 0f00000000;
	// begin inline asm
	{  cvt.rn.f16.f32 %rs8, %f92;}

	// end inline asm
	mov.b32 	%r386, {%rs8, %rs8};
	mov.u32 	%r387, %r386;
	mov.u32 	%r388, %r386;
	mov.u32 	%r389, %r386;
	mov.u32 	%r390, %r386;
	mov.u32 	%r391, %r386;
	mov.u32 	%r392, %r386;
	mov.u32 	%r393, %r386;
	bra.uni 	$L__BB1_27;
$L__BB1_26:
	cvt.s64.s32 	%rd30, %r328;
	add.s64 	%rd31, %rd30, %rd4;
	shl.b64 	%rd32, %rd31, 1;
	add.s64 	%rd33, %rd1, %rd32;
	wmma.load.b.sync.aligned.col.m16n16k16.global.f16 	{%r393, %r392, %r391, %r390, %r389, %r388, %r387, %r386}, [%rd33], %r257;
$L__BB1_27:
	add.s32 	%r271, %r258, 15;
	shr.u32 	%r272, %r271, 4;
	and.b32  	%r394, %r272, 134217724;
	wmma.mma.sync.aligned.row.col.m16n16k16.f32.f32 {%f139, %f138, %f137, %f136, %f135, %f134, %f133, %f132}, {%r385, %r384, %r383, %r382, %r381, %r380, %r379, %r378}, {%r393, %r392, %r391, %r390, %r389, %r388, %r387, %r386}, {%f25, %f26, %f27, %f28, %f29, %f30, %f31, %f32};
	add.s32 	%r329, %r329, 4;
	shl.b32 	%r273, %r257, 6;
	add.s32 	%r328, %r328, %r273;
	add.s32 	%r327, %r327, 64;
	add.s32 	%r326, %r326, %r273;
	add.s32 	%r325, %r325, %r273;
	add.s32 	%r324, %r324, 64;
	add.s32 	%r323, %r323, %r273;
	setp.ne.s32 	%p27, %r329, 0;
	@%p27 bra 	$L__BB1_3;
$L__BB1_28:
	setp.eq.s32 	%p28, %r5, 0;
	@%p28 bra 	$L__BB1_37;
	mul.lo.s32 	%r274, %r394, %r257;
	shl.b32 	%r398, %r274, 4;
	shl.b32 	%r166, %r257, 4;
	shl.b32 	%r396, %r394, 4;
	add.s32 	%r397, %r4, %r396;
	neg.s32 	%r395, %r5;
$L__BB1_30:
	.pragma "nounroll";
	setp.lt.s32 	%p29, %r1, %r256;
	setp.lt.s32 	%p30, %r396, %r258;
	and.pred  	%p31, %p29, %p30;
	@%p31 bra 	$L__BB1_32;
	mov.f32 	%f93, 0f00000000;
	// begin inline asm
	{  cvt.rn.f16.f32 %rs9, %f93;}

	// end inline asm
	mov.b32 	%r399, {%rs9, %rs9};
	mov.u32 	%r400, %r399;
	mov.u32 	%r401, %r399;
	mov.u32 	%r402, %r399;
	mov.u32 	%r403, %r399;
	mov.u32 	%r404, %r399;
	mov.u32 	%r405, %r399;
	mov.u32 	%r406, %r399;
	bra.uni 	$L__BB1_33;
$L__BB1_32:
	mul.wide.u32 	%rd34, %r397, 2;
	add.s64 	%rd35, %rd2, %rd34;
	wmma.load.a.sync.aligned.row.m16n16k16.global.f16 	{%r406, %r405, %r404, %r403, %r402, %r401, %r400, %r399}, [%rd35], %r258;
$L__BB1_33:
	setp.lt.s32 	%p32, %r396, %r258;
	setp.lt.s32 	%p33, %r2, %r257;
	and.pred  	%p34, %p32, %p33;
	@%p34 bra 	$L__BB1_35;
	mov.f32 	%f94, 0f00000000;
	// begin inline asm
	{  cvt.rn.f16.f32 %rs10, %f94;}

	// end inline asm
	mov.b32 	%r407, {%rs10, %rs10};
	mov.u32 	%r408, %r407;
	mov.u32 	%r409, %r407;
	mov.u32 	%r410, %r407;
	mov.u32 	%r411, %r407;
	mov.u32 	%r412, %r407;
	mov.u32 	%r413, %r407;
	mov.u32 	%r414, %r407;
	bra.uni 	$L__BB1_36;
$L__BB1_35:
	cvt.s64.s32 	%rd36, %r398;
	add.s64 	%rd37, %rd36, %rd4;
	shl.b64 	%rd38, %rd37, 1;
	add.s64 	%rd39, %rd1, %rd38;
	wmma.load.b.sync.aligned.col.m16n16k16.global.f16 	{%r414, %r413, %r412, %r411, %r410, %r409, %r408, %r407}, [%rd39], %r257;
$L__BB1_36:
	wmma.mma.sync.aligned.row.col.m16n16k16.f32.f32 {%f139, %f138, %f137, %f136, %f135, %f134, %f133, %f132}, {%r406, %r405, %r404, %r403, %r402, %r401, %r400, %r399}, {%r414, %r413, %r412, %r411, %r410, %r409, %r408, %r407}, {%f139, %f138, %f137, %f136, %f135, %f134, %f133, %f132};
	add.s32 	%r398, %r398, %r166;
	add.s32 	%r397, %r397, 16;
	add.s32 	%r396, %r396, 16;
	add.s32 	%r395, %r395, 1;
	setp.ne.s32 	%p35, %r395, 0;
	@%p35 bra 	$L__BB1_30;
$L__BB1_37:
	setp.ge.s32 	%p36, %r1, %r256;
	setp.ge.s32 	%p37, %r2, %r257;
	or.pred  	%p38, %p36, %p37;
	@%p38 bra 	$L__BB1_55;
	mov.u32 	%r277, _ZZ28gemm_kernel_tensor_core_fp16PK6__halfS1_PS_iiiE6temp_C;
	mov.b32 	%r278, 16;
	wmma.store.d.sync.aligned.row.m16n16k16.shared.f32 	[%r277], {%f139, %f138, %f137, %f136, %f135, %f134, %f133, %f132}, %r278;
	bar.sync 	0;
	mov.u32 	%r279, %tid.y;
	mov.u32 	%r280, %ntid.x;
	mov.u32 	%r281, %tid.x;
	mad.lo.s32 	%r418, %r279, %r280, %r281;
	mov.u32 	%r282, %ntid.y;
	mul.lo.s32 	%r213, %r280, %r282;
	setp.gt.u32 	%p39, %r418, 255;
	@%p39 bra 	$L__BB1_55;
	add.s32 	%r283, %r418, %r213;
	max.u32 	%r284, %r283, 256;
	setp.lt.u32 	%p40, %r283, 256;
	selp.u32 	%r285, 1, 0, %p40;
	add.s32 	%r286, %r283, %r285;
	sub.s32 	%r287, %r284, %r286;
	div.u32 	%r288, %r287, %r213;
	add.s32 	%r214, %r288, %r285;
	and.b32  	%r289, %r214, 3;
	setp.eq.s32 	%p41, %r289, 3;
	@%p41 bra 	$L__BB1_44;
	shl.b32 	%r290, %r418, 2;
	add.s32 	%r416, %r277, %r290;
	shl.b32 	%r216, %r213, 2;
	add.s32 	%r292, %r214, 1;
	and.b32  	%r293, %r292, 3;
	neg.s32 	%r415, %r293;
$L__BB1_41:
	.pragma "nounroll";
	shr.u32 	%r294, %r418, 4;
	and.b32  	%r295, %r418, 15;
	add.s32 	%r221, %r294, %r1;
	add.s32 	%r222, %r295, %r2;
	setp.ge.s32 	%p42, %r221, %r256;
	setp.ge.s32 	%p43, %r222, %r257;
	or.pred  	%p44, %p42, %p43;
	@%p44 bra 	$L__BB1_43;
	ld.shared.f32 	%f95, [%r416];
	// begin inline asm
	{  cvt.rn.f16.f32 %rs11, %f95;}

	// end inline asm
	mad.lo.s32 	%r297, %r221, %r257, %r222;
	mul.wide.u32 	%rd40, %r297, 2;
	add.s64 	%rd41, %rd3, %rd40;
	st.global.u16 	[%rd41], %rs11;
$L__BB1_43:
	add.s32 	%r418, %r418, %r213;
	add.s32 	%r416, %r416, %r216;
	add.s32 	%r415, %r415, 1;
	setp.ne.s32 	%p45, %r415, 0;
	@%p45 bra 	$L__BB1_41;
$L__BB1_44:
	setp.lt.u32 	%p46, %r214, 3;
	@%p46 bra 	$L__BB1_55;
	shl.b32 	%r298, %r213, 1;
	add.s32 	%r422, %r418, %r298;
	shl.b32 	%r228, %r213, 2;
	shl.b32 	%r299, %r213, 3;
	add.s32 	%r229, %r277, %r299;
	shl.b32 	%r421, %r418, 2;
	shl.b32 	%r231, %r213, 4;
	mad.lo.s32 	%r420, %r213, 3, %r418;
	mad.lo.s32 	%r233, %r213, 12, %r277;
	add.s32 	%r234, %r277, %r228;
	add.s32 	%r419, %r418, %r213;
$L__BB1_46:
	shr.u32 	%r301, %r418, 4;
	and.b32  	%r302, %r418, 15;
	add.s32 	%r241, %r301, %r1;
	add.s32 	%r242, %r302, %r2;
	setp.ge.s32 	%p47, %r241, %r256;
	setp.ge.s32 	%p48, %r242, %r257;
	or.pred  	%p49, %p47, %p48;
	@%p49 bra 	$L__BB1_48;
	add.s32 	%r305, %r277, %r421;
	ld.shared.f32 	%f96, [%r305];
	// begin inline asm
	{  cvt.rn.f16.f32 %rs12, %f96;}

	// end inline asm
	mad.lo.s32 	%r306, %r241, %r257, %r242;
	mul.wide.u32 	%rd42, %r306, 2;
	add.s64 	%rd43, %rd3, %rd42;
	st.global.u16 	[%rd43], %rs12;
$L__BB1_48:
	shr.u32 	%r307, %r419, 4;
	and.b32  	%r308, %r419, 15;
	add.s32 	%r243, %r307, %r1;
	add.s32 	%r244, %r308, %r2;
	setp.ge.s32 	%p50, %r243, %r256;
	setp.ge.s32 	%p51, %r244, %r257;
	or.pred  	%p52, %p50, %p51;
	@%p52 bra 	$L__BB1_50;
	add.s32 	%r310, %r234, %r421;
	ld.shared.f32 	%f97, [%r310];
	// begin inline asm
	{  cvt.rn.f16.f32 %rs13, %f97;}

	// end inline asm
	mad.lo.s32 	%r311, %r243, %r257, %r244;
	mul.wide.u32 	%rd44, %r311, 2;
	add.s64 	%rd45, %rd3, %rd44;
	st.global.u16 	[%rd45], %rs13;
$L__BB1_50:
	add.s32 	%r245, %r418, %r213;
	shr.u32 	%r312, %r422, 4;
	and.b32  	%r313, %r422, 15;
	add.s32 	%r246, %r312, %r1;
	add.s32 	%r247, %r313, %r2;
	setp.ge.s32 	%p53, %r246, %r256;
	setp.ge.s32 	%p54, %r247, %r257;
	or.pred  	%p55, %p53, %p54;
	@%p55 bra 	$L__BB1_52;
	add.s32 	%r315, %r229, %r421;
	ld.shared.f32 	%f98, [%r315];
	// begin inline asm
	{  cvt.rn.f16.f32 %rs14, %f98;}

	// end inline asm
	mad.lo.s32 	%r316, %r246, %r257, %r247;
	mul.wide.u32 	%rd46, %r316, 2;
	add.s64 	%rd47, %rd3, %rd46;
	st.global.u16 	[%rd47], %rs14;
$L__BB1_52:
	add.s32 	%r248, %r245, %r213;
	shr.u32 	%r317, %r420, 4;
	and.b32  	%r318, %r420, 15;
	add.s32 	%r249, %r317, %r1;
	add.s32 	%r250, %r318, %r2;
	setp.ge.s32 	%p56, %r249, %r256;
	setp.ge.s32 	%p57, %r250, %r257;
	or.pred  	%p58, %p56, %p57;
	@%p58 bra 	$L__BB1_54;
	add.s32 	%r320, %r233, %r421;
	ld.shared.f32 	%f99, [%r320];
	// begin inline asm
	{  cvt.rn.f16.f32 %rs15, %f99;}

	// end inline asm
	mad.lo.s32 	%r321, %r249, %r257, %r250;
	mul.wide.u32 	%rd48, %r321, 2;
	add.s64 	%rd49, %rd3, %rd48;
	st.global.u16 	[%rd49], %rs15;
$L__BB1_54:
	add.s32 	%r322, %r248, %r213;
	add.s32 	%r418, %r322, %r213;
	add.s32 	%r422, %r422, %r228;
	add.s32 	%r421, %r421, %r231;
	add.s32 	%r420, %r420, %r228;
	add.s32 	%r419, %r419, %r228;
	setp.lt.u32 	%p59, %r418, 256;
	@%p59 bra 	$L__BB1_46;
$L__BB1_55:
	ret;

}


// ===== COMPILED SASS (sm_100) =====

	.target	sm_100

	.elftype	@"ET_EXEC"


//--------------------- .note.nv.tkinfo           --------------------------
	.section	.note.nv.tkinfo,"",@"SHT_NOTE"
	.sectionflags	@"SHF_NOTE_NV_TKINFO"
	.tkinfo
        /*0018*/ 	.word	0x00000002
        /*0030*/ 	.string	""
        /*0030*/ 	.string	"ptxas"
        /*0030*/ 	.string	"Cuda compilation tools, release 13.0, V13.0.88"
        /*0030*/ 	.string	"Build cuda_13.0.r13.0/compiler.36424714_0"
        /*0030*/ 	.string	"-arch sm_100 -m 64 "



//--------------------- .note.nv.cuinfo           --------------------------
	.section	.note.nv.cuinfo,"",@"SHT_NOTE"
	.sectionflags	@"SHF_NOTE_NV_CUINFO"
        /*0018*/ 	.short	0x0002
        /*001a*/ 	.short	0x0064
        /*001c*/ 	.short	0x0082
	.zero		2


//--------------------- .nv.info                  --------------------------
	.section	.nv.info,"",@"SHT_CUDA_INFO"
	.align	4


	//----- nvinfo : EIATTR_REGCOUNT
	.align		4
        /*0000*/ 	.byte	0x04, 0x2f
        /*0002*/ 	.short	(.L_1 - .L_0)
	.align		4
.L_0:
        /*0004*/ 	.word	index@(_Z26gemm_kernel_cuda_core_fp32PK6__halfS1_PS_iii)
        /*0008*/ 	.word	0x0000001f


	//----- nvinfo : EIATTR_FRAME_SIZE
	.align		4
.L_1:
        /*000c*/ 	.byte	0x04, 0x11
        /*000e*/ 	.short	(.L_3 - .L_2)
	.align		4
.L_2:
        /*0010*/ 	.word	index@(_Z26gemm_kernel_cuda_core_fp32PK6__halfS1_PS_iii)
        /*0014*/ 	.word	0x00000000


	//----- nvinfo : EIATTR_REGCOUNT
	.align		4
.L_3:
        /*0018*/ 	.byte	0x04, 0x2f
        /*001a*/ 	.short	(.L_5 - .L_4)
	.align		4
.L_4:
        /*001c*/ 	.word	index@(_Z28gemm_kernel_tensor_core_fp16PK6__halfS1_PS_iii)
        /*0020*/ 	.word	0x00000020


	//----- nvinfo : EIATTR_FRAME_SIZE
	.align		4
.L_5:
        /*0024*/ 	.byte	0x04, 0x11
        /*0026*/ 	.short	(.L_7 - .L_6)
	.align		4
.L_6:
        /*0028*/ 	.word	index@(_Z28gemm_kernel_tensor_core_fp16PK6__halfS1_PS_iii)
        /*002c*/ 	.word	0x00000000


	//----- nvinfo : EIATTR_MIN_STACK_SIZE
	.align		4
.L_7:
        /*0030*/ 	.byte	0x04, 0x12
        /*0032*/ 	.short	(.L_9 - .L_8)
	.align		4
.L_8:
        /*0034*/ 	.word	index@(_Z28gemm_kernel_tensor_core_fp16PK6__halfS1_PS_iii)
        /*0038*/ 	.word	0x00000000


	//----- nvinfo : EIATTR_MIN_STACK_SIZE
	.align		4
.L_9:
        /*003c*/ 	.byte	0x04, 0x12
        /*003e*/ 	.short	(.L_11 - .L_10)
	.align		4
.L_10:
        /*0040*/ 	.word	index@(_Z26gemm_kernel_cuda_core_fp32PK6__halfS1_PS_iii)
        /*0044*/ 	.word	0x00000000
.L_11:


//--------------------- .nv.compat                --------------------------
	.section	.nv.compat,"",@"SHT_CUDA_COMPAT_INFO"
	.align	4
        /*0000*/ 	.byte	0x02, 0x09, 0x00, 0x00, 0x02, 0x02, 0x01, 0x00, 0x02, 0x05, 0x05, 0x00, 0x03, 0x07, 0x01, 0x01
        /*0010*/ 	.byte	0x02, 0x03, 0x00, 0x00, 0x02, 0x06, 0x01, 0x00, 0x04, 0x0b, 0x08, 0x00, 0x09, 0x00, 0x00, 0x00
        /*0020*/ 	.byte	0x00, 0x00, 0x00, 0x00


//--------------------- .nv.info._Z28gemm_kernel_tensor_core_fp16PK6__halfS1_PS_iii --------------------------
	.section	.nv.info._Z28gemm_kernel_tensor_core_fp16PK6__halfS1_PS_iii,"",@"SHT_CUDA_INFO"
	.sectionflags	@""
	.align	4


	//----- nvinfo : EIATTR_CUDA_API_VERSION
	.align		4
        /*0000*/ 	.byte	0x04, 0x37
        /*0002*/ 	.short	(.L_13 - .L_12)
.L_12:
        /*0004*/ 	.word	0x00000082


	//----- nvinfo : EIATTR_KPARAM_INFO
	.align		4
.L_13:
        /*0008*/ 	.byte	0x04, 0x17
        /*000a*/ 	.short	(.L_15 - .L_14)
.L_14:
        /*000c*/ 	.word	0x00000000
        /*0010*/ 	.short	0x0005
        /*0012*/ 	.short	0x0020
        /*0014*/ 	.byte	0x00, 0xf0, 0x11, 0x00


	//----- nvinfo : EIATTR_KPARAM_INFO
	.align		4
.L_15:
        /*0018*/ 	.byte	0x04, 0x17
        /*001a*/ 	.short	(.L_17 - .L_16)
.L_16:
        /*001c*/ 	.word	0x00000000
        /*0020*/ 	.short	0x0004
        /*0022*/ 	.short	0x001c
        /*0024*/ 	.byte	0x00, 0xf0, 0x11, 0x00


	//----- nvinfo : EIATTR_KPARAM_INFO
	.align		4
.L_17:
        /*0028*/ 	.byte	0x04, 0x17
        /*002a*/ 	.short	(.L_19 - .L_18)
.L_18:
        /*002c*/ 	.word	0x00000000
        /*0030*/ 	.short	0x0003
        /*0032*/ 	.short	0x0018
        /*0034*/ 	.byte	0x00, 0xf0, 0x11, 0x00


	//----- nvinfo : EIATTR_KPARAM_INFO
	.align		4
.L_19:
        /*0038*/ 	.byte	0x04, 0x17
        /*003a*/ 	.short	(.L_21 - .L_20)
.L_20:
        /*003c*/ 	.word	0x00000000
        /*0040*/ 	.short	0x0002
        /*0042*/ 	.short	0x0010
        /*0044*/ 	.byte	0x00, 0xf5, 0x21, 0x00


	//----- nvinfo : EIATTR_KPARAM_INFO
	.align		4
.L_21:
        /*0048*/ 	.byte	0x04, 0x17
        /*004a*/ 	.short	(.L_23 - .L_22)
.L_22:
        /*004c*/ 	.word	0x00000000
        /*0050*/ 	.short	0x0001
        /*0052*/ 	.short	0x0008
        /*0054*/ 	.byte	0x00, 0xf5, 0x21, 0x00


	//----- nvinfo : EIATTR_KPARAM_INFO
	.align		4
.L_23:
        /*0058*/ 	.byte	0x04, 0x17
        /*005a*/ 	.short	(.L_25 - .L_24)
.L_24:
        /*005c*/ 	.word	0x00000000
        /*0060*/ 	.short	0x0000
        /*0062*/ 	.short	0x0000
        /*0064*/ 	.byte	0x00, 0xf5, 0x21, 0x00


	//----- nvinfo : EIATTR_SPARSE_MMA_MASK
	.align		4
.L_25:
        /*0068*/ 	.byte	0x03, 0x50
        /*006a*/ 	.short	0x0000


	//----- nvinfo : EIATTR_WMMA_USED
	.align		4
        /*006c*/ 	.byte	0x01, 0x2b
	.zero		2


	//----- nvinfo : EIATTR_MAXREG_COUNT
	.align		4
        /*0070*/ 	.byte	0x03, 0x1b
        /*0072*/ 	.short	0x00ff


	//----- nvinfo : EIATTR_NUM_BARRIERS
	.align		4
        /*0074*/ 	.byte	0x02, 0x4c
        /*0076*/ 	.byte	0x01
	.zero		1


	//----- nvinfo : EIATTR_MERCURY_ISA_VERSION
	.align		4
        /*0078*/ 	.byte	0x03, 0x5f
        /*007a*/ 	.short	0x0101


	//----- nvinfo : EIATTR_VRC_CTA_INIT_COUNT
	.align		4
        /*007c*/ 	.byte	0x02, 0x4a
	.zero		1
	.zero		1


	//----- nvinfo : EIATTR_EXIT_INSTR_OFFSETS
	.align		4
        /*0080*/ 	.byte	0x04, 0x1c
        /*0082*/ 	.short	(.L_27 - .L_26)


	//   ....[0]....
.L_26:
        /*0084*/ 	.word	0x00001370


	//   ....[1]....
        /*0088*/ 	.word	0x000014c0


	//   ....[2]....
        /*008c*/ 	.word	0x00001830


	//   ....[3]....
        /*0090*/ 	.word	0x00001c10


	//----- nvinfo : EIATTR_CRS_STACK_SIZE
	.align		4
.L_27:
        /*0094*/ 	.byte	0x04, 0x1e
        /*0096*/ 	.short	(.L_29 - .L_28)
.L_28:
        /*0098*/ 	.word	0x00000000


	//----- nvinfo : EIATTR_CBANK_PARAM_SIZE
	.align		4
.L_29:
        /*009c*/ 	.byte	0x03, 0x19
        /*009e*/ 	.short	0x0024


	//----- nvinfo : EIATTR_PARAM_CBANK
	.align		4
        /*00a0*/ 	.byte	0x04, 0x0a
        /*00a2*/ 	.short	(.L_31 - .L_30)
	.align		4
.L_30:
        /*00a4*/ 	.word	index@(.nv.constant0._Z28gemm_kernel_tensor_core_fp16PK6__halfS1_PS_iii)
        /*00a8*/ 	.short	0x0380
        /*00aa*/ 	.short	0x0024


	//----- nvinfo : EIATTR_SW_WAR
	.align		4
.L_31:
        /*00ac*/ 	.byte	0x04, 0x36
        /*00ae*/ 	.short	(.L_33 - .L_32)
.L_32:
        /*00b0*/ 	.word	0x00000008
.L_33:


//--------------------- .nv.info._Z26gemm_kernel_cuda_core_fp32PK6__halfS1_PS_iii --------------------------
	.section	.nv.info._Z26gemm_kernel_cuda_core_fp32PK6__halfS1_PS_iii,"",@"SHT_CUDA_INFO"
	.sectionflags	@""
	.align	4


	//----- nvinfo : EIATTR_CUDA_API_VERSION
	.align		4
        /*0000*/ 	.byte	0x04, 0x37
        /*0002*/ 	.short	(.L_35 - .L_34)
.L_34:
        /*0004*/ 	.word	0x00000082


	//----- nvinfo : EIATTR_KPARAM_INFO
	.align		4
.L_35:
        /*0008*/ 	.byte	0x04, 0x17
        /*000a*/ 	.short	(.L_37 - .L_36)
.L_36:
        /*000c*/ 	.word	0x00000000
        /*0010*/ 	.short	0x0005
        /*0012*/ 	.short	0x0020
        /*0014*/ 	.byte	0x00, 0xf0, 0x11, 0x00


	//----- nvinfo : EIATTR_KPARAM_INFO
	.align		4
.L_37:
        /*0018*/ 	.byte	0x04, 0x17
        /*001a*/ 	.short	(.L_39 - .L_38)
.L_38:
        /*001c*/ 	.word	0x00000000
        /*0020*/ 	.short	0x0004
        /*0022*/ 	.short	0x001c
        /*0024*/ 	.byte	0x00, 0xf0, 0x11, 0x00


	//----- nvinfo : EIATTR_KPARAM_INFO
	.align		4
.L_39:
        /*0028*/ 	.byte	0x04, 0x17
        /*002a*/ 	.short	(.L_41 - .L_40)
.L_40:
        /*002c*/ 	.word	0x00000000
        /*0030*/ 	.short	0x0003
        /*0032*/ 	.short	0x0018
        /*0034*/ 	.byte	0x00, 0xf0, 0x11, 0x00


	//----- nvinfo : EIATTR_KPARAM_INFO
	.align		4
.L_41:
        /*0038*/ 	.byte	0x04, 0x17
        /*003a*/ 	.short	(.L_43 - .L_42)
.L_42:
        /*003c*/ 	.word	0x00000000
        /*0040*/ 	.short	0x0002
        /*0042*/ 	.short	0x0010
        /*0044*/ 	.byte	0x00, 0xf5, 0x21, 0x00


	//----- nvinfo : EIATTR_KPARAM_INFO
	.align		4
.L_43:
        /*0048*/ 	.byte	0x04, 0x17
        /*004a*/ 	.short	(.L_45 - .L_44)
.L_44:
        /*004c*/ 	.word	0x00000000
        /*0050*/ 	.short	0x0001
        /*0052*/ 	.short	0x0008
        /*0054*/ 	.byte	0x00, 0xf5, 0x21, 0x00


	//----- nvinfo : EIATTR_KPARAM_INFO
	.align		4
.L_45:
        /*0058*/ 	.byte	0x04, 0x17
        /*005a*/ 	.short	(.L_47 - .L_46)
.L_46:
        /*005c*/ 	.word	0x00000000
        /*0060*/ 	.short	0x0000
        /*0062*/ 	.short	0x0000
        /*0064*/ 	.byte	0x00, 0xf5, 0x21, 0x00


	//----- nvinfo : EIATTR_SPARSE_MMA_MASK
	.align		4
.L_47:
        /*0068*/ 	.byte	0x03, 0x50
        /*006a*/ 	.short	0x0000


	//----- nvinfo : EIATTR_MAXREG_COUNT
	.align		4
        /*006c*/ 	.byte	0x03, 0x1b
        /*006e*/ 	.short	0x00ff


	//----- nvinfo : EIATTR_MERCURY_ISA_VERSION
	.align		4
        /*0070*/ 	.byte	0x03, 0x5f
        /*0072*/ 	.short	0x0101


	//----- nvinfo : EIATTR_VRC_CTA_INIT_COUNT
	.align		4
        /*0074*/ 	.byte	0x02, 0x4a
	.zero		1
	.zero		1


	//----- nvinfo : EIATTR_EXIT_INSTR_OFFSETS
	.align		4
        /*0078*/ 	.byte	0x04, 0x1c
        /*007a*/ 	.short	(.L_49 - .L_48)


	//   ....[0]....
.L_48:
        /*007c*/ 	.word	0x000000c0


	//   ....[1]....
        /*0080*/ 	.word	0x00000ad0


	//----- nvinfo : EIATTR_CBANK_PARAM_SIZE
	.align		4
.L_49:
        /*0084*/ 	.byte	0x03, 0x19
        /*0086*/ 	.short	0x0024


	//----- nvinfo : EIATTR_PARAM_CBANK
	.align		4
        /*0088*/ 	.byte	0x04, 0x0a
        /*008a*/ 	.short	(.L_51 - .L_50)
	.align		4
.L_50:
        /*008c*/ 	.word	index@(.nv.constant0._Z26gemm_kernel_cuda_core_fp32PK6__halfS1_PS_iii)
        /*0090*/ 	.short	0x0380
        /*0092*/ 	.short	0x0024


	//----- nvinfo : EIATTR_SW_WAR
	.align		4
.L_51:
        /*0094*/ 	.byte	0x04, 0x36
        /*0096*/ 	.short	(.L_53 - .L_52)
.L_52:
        /*0098*/ 	.word	0x00000008
.L_53:


//--------------------- .nv.callgraph             --------------------------
	.section	.nv.callgraph,"",@"SHT_CUDA_CALLGRAPH"
	.align	4
	.sectionentsize	8
	.align		4
        /*0000*/ 	.word	0x00000000
	.align		4
        /*0004*/ 	.word	0xffffffff
	.align		4
        /*0008*/ 	.word	0x00000000
	.align		4
        /*000c*/ 	.word	0xfffffffe
	.align		4
        /*0010*/ 	.word	0x00000000
	.align		4
        /*0014*/ 	.word	0xfffffffd
	.align		4
        /*0018*/ 	.word	0x00000000
	.align		4
        /*001c*/ 	.word	0xfffffffc


//--------------------- .text._Z28gemm_kernel_tensor_core_fp16PK6__halfS1_PS_iii --------------------------
	.section	.text._Z28gemm_kernel_tensor_core_fp16PK6__halfS1_PS_iii,"ax",@progbits
	.align	128
        .global         _Z28gemm_kernel_tensor_core_fp16PK6__halfS1_PS_iii
        .type           _Z28gemm_kernel_tensor_core_fp16PK6__halfS1_PS_iii,@function
        .size           _Z28gemm_kernel_tensor_core_fp16PK6__halfS1_PS_iii,(.L_x_17 - _Z28gemm_kernel_tensor_core_fp16PK6__halfS1_PS_iii)
        .other          _Z28gemm_kernel_tensor_core_fp16PK6__halfS1_PS_iii,@"STO_CUDA_ENTRY STV_DEFAULT"
_Z28gemm_kernel_tensor_core_fp16PK6__halfS1_PS_iii:
.text._Z28gemm_kernel_tensor_core_fp16PK6__halfS1_PS_iii:
[----:B------:R-:W-:Y:S01]  /*0000*/  LDC R1, c[0x0][0x37c] ;  /* 0x0000df00ff017b82 */ /* 0x000fe20000000800 */
[----:B------:R-:W0:Y:S07]  /*0010*/  LDCU UR8, c[0x0][0x3a0] ;  /* 0x00007400ff0877ac */ /* 0x000e2e0008000800 */
[----:B------:R-:W1:Y:S01]  /*0020*/  S2UR UR5, SR_CTAID.Y ;  /* 0x00000000000579c3 */ /* 0x000e620000002600 */
[----:B------:R-:W-:Y:S02]  /*0030*/  CS2R R14, SRZ ;  /* 0x00000000000e7805 */ /* 0x000fe4000001ff00 */
[----:B------:R-:W-:-:S02]  /*0040*/  CS2R R12, SRZ ;  /* 0x00000000000c7805 */ /* 0x000fc4000001ff00 */
[----:B------:R-:W-:Y:S02]  /*0050*/  CS2R R18, SRZ ;  /* 0x0000000000127805 */ /* 0x000fe4000001ff00 */
[----:B------:R-:W-:Y:S01]  /*0060*/  CS2R R16, SRZ ;  /* 0x0000000000107805 */ /* 0x000fe2000001ff00 */
[----:B------:R-:W2:Y:S01]  /*0070*/  LDCU.64 UR16, c[0x0][0x358] ;  /* 0x00006b00ff1077ac */ /* 0x000ea20008000a00 */
[----:B------:R-:W3:Y:S01]  /*0080*/  S2UR UR6, SR_CTAID.X ;  /* 0x00000000000679c3 */ /* 0x000ee20000002500 */
[----:B0-----:R-:W-:Y:S02]  /*0090*/  UISETP.GE.AND UP0, UPT, UR8, 0x1, UPT ;  /* 0x000000010800788c */ /* 0x001fe4000bf06270 */
[----:B-1----:R-:W-:Y:S02]  /*00a0*/  USHF.L.U32 UR5, UR5, 0x4, URZ ;  /* 0x0000000405057899 */ /* 0x002fe400080006ff */
[----:B---3--:R-:W-:-:S05]  /*00b0*/  USHF.L.U32 UR6, UR6, 0x4, URZ ;  /* 0x0000000406067899 */ /* 0x008fca00080006ff */
[----:B--2---:R-:W-:Y:S07]  /*00c0*/  BRA.U !UP0, `(.L_x_0) ;  /* 0x00000011089c7547 */ /* 0x004fee000b800000 */
[----:B------:R-:W-:Y:S01]  /*00d0*/  UISETP.GE.U32.AND UP0, UPT, UR8, 0x31, UPT ;  /* 0x000000310800788c */ /* 0x000fe2000bf06070 */
[----:B------:R-:W-:Y:S01]  /*00e0*/  IMAD.MOV.U32 R15, RZ, RZ, RZ ;  /* 0x000000ffff0f7224 */ /* 0x000fe200078e00ff */
[----:B------:R-:W-:Y:S02]  /*00f0*/  UIADD3 UR4, UPT, UPT, UR8, 0xf, URZ ;  /* 0x0000000f08047890 */ /* 0x000fe4000fffe0ff */
[----:B------:R-:W-:Y:S02]  /*0100*/  UIMAD UR10, UR5, UR8, URZ ;  /* 0x00000008050a72a4 */ /* 0x000fe4000f8e02ff */
[----:B------:R-:W-:-:S03]  /*0110*/  USHF.R.U32.HI UR7, URZ, 0x4, UR4 ;  /* 0x00000004ff077899 */ /* 0x000fc60008011604 */
[----:B------:R-:W-:Y:S01]  /*0120*/  UMOV UR4, URZ ;  /* 0x000000ff00047c82 */ /* 0x000fe20008000000 */
[----:B------:R-:W-:Y:S01]  /*0130*/  ULOP3.LUT UR11, UR7, 0x3, URZ, 0xc0, !UPT ;  /* 0x00000003070b7892 */ /* 0x000fe2000f8ec0ff */
[----:B------:R-:W-:Y:S11]  /*0140*/  BRA.U !UP0, `(.L_x_1) ;  /* 0x0000000d08747547 */ /* 0x000ff6000b800000 */
[----:B------:R-:W0:Y:S01]  /*0150*/  LDCU UR12, c[0x0][0x39c] ;  /* 0x00007380ff0c77ac */ /* 0x000e220008000800 */
[----:B------:R-:W-:Y:S02]  /*0160*/  CS2R R14, SRZ ;  /* 0x00000000000e7805 */ /* 0x000fe4000001ff00 */
[----:B------:R-:W-:Y:S02]  /*0170*/  CS2R R12, SRZ ;  /* 0x00000000000c7805 */ /* 0x000fe4000001ff00 */
[----:B------:R-:W-:Y:S01]  /*0180*/  CS2R R18, SRZ ;  /* 0x0000000000127805 */ /* 0x000fe2000001ff00 */
[----:B------:R-:W-:Y:S01]  /*0190*/  ULOP3.LUT UR7, UR7, 0x7fffffc, URZ, 0xc0, !UPT ;  /* 0x07fffffc07077892 */ /* 0x000fe2000f8ec0ff */
[----:B------:R-:W-:Y:S01]  /*01a0*/  CS2R R16, SRZ ;  /* 0x0000000000107805 */ /* 0x000fe2000001ff00 */
[----:B------:R-:W-:Y:S01]  /*01b0*/  UMOV UR27, 0x20 ;  /* 0x00000020001b7882 */ /* 0x000fe20000000000 */
[----:B------:R-:W1:Y:S01]  /*01c0*/  LDCU UR31, c[0x0][0x39c] ;  /* 0x00007380ff1f77ac */ /* 0x000e620008000800 */
[----:B------:R-:W2:Y:S01]  /*01d0*/  LDCU UR30, c[0x0][0x3a0] ;  /* 0x00007400ff1e77ac */ /* 0x000ea20008000800 */
[----:B------:R-:W3:Y:S01]  /*01e0*/  LDCU UR28, c[0x0][0x398] ;  /* 0x00007300ff1c77ac */ /* 0x000ee20008000800 */
[----:B0-----:R-:W-:-:S02]  /*01f0*/  UIMAD UR25, UR12, 0x30, URZ ;  /* 0x000000300c1978a4 */ /* 0x001fc4000f8e02ff */
[----:B------:R-:W-:Y:S01]  /*0200*/  USHF.L.U32 UR26, UR12, 0x5, URZ ;  /* 0x000000050c1a7899 */ /* 0x000fe200080006ff */
[----:B------:R-:W0:Y:S01]  /*0210*/  LDCU.64 UR22, c[0x0][0x388] ;  /* 0x00007100ff1677ac */ /* 0x000e220008000a00 */
[----:B------:R-:W4:Y:S01]  /*0220*/  LDCU.64 UR20, c[0x0][0x380] ;  /* 0x00007000ff1477ac */ /* 0x000f220008000a00 */
[----:B------:R-:W-:Y:S02]  /*0230*/  USHF.L.U32 UR12, UR12, 0x4, URZ ;  /* 0x000000040c0c7899 */ /* 0x000fe400080006ff */
[----:B------:R-:W-:Y:S01]  /*0240*/  UIADD3 UR24, UPT, UPT, -UR7, URZ, URZ ;  /* 0x000000ff07187290 */ /* 0x000fe2000fffe1ff */
[----:B------:R-:W-:Y:S01]  /*0250*/  UMOV UR4, URZ ;  /* 0x000000ff00047c82 */ /* 0x000fe20008000000 */
[----:B-1----:R-:W-:-:S10]  /*0260*/  UMOV UR13, UR10 ;  /* 0x0000000a000d7c82 */ /* 0x002fd40008000000 */
.L_x_4:
[----:B------:R-:W-:-:S04]  /*0270*/  UIADD3 UR14, UPT, UPT, UR27, -0x20, URZ ;  /* 0xffffffe01b0e7890 */ /* 0x000fc8000fffe0ff */
[----:B--2---:R-:W-:-:S04]  /*0280*/  UISETP.GE.AND UP0, UPT, UR14, UR30, UPT ;  /* 0x0000001e0e00728c */ /* 0x004fc8000bf06270 */
[----:B---3--:R-:W-:-:S06]  /*0290*/  UISETP.GE.OR UP0, UPT, UR5, UR28, UP0 ;  /* 0x0000001c0500728c */ /* 0x008fcc0008706670 */
[----:B------:R-:W-:-:S05]  /*02a0*/  PLOP3.LUT P1, PT, PT, PT, UP0, 0x80, 0x8 ;  /* 0x000000000008781c */ /* 0x000fca0003f2f008 */
[----:B------:R-:W1:Y:S01]  /*02b0*/  @!UP0 LDCU.64 UR8, c[0x0][0x380] ;  /* 0x00007000ff0887ac */ /* 0x000e620008000a00 */
[----:B------:R-:W-:-:S07]  /*02c0*/  @!UP0 USHF.R.U32.HI UR15, URZ, 0x1, UR30 ;  /* 0x00000001ff0f8899 */ /* 0x000fce000801161e */
[----:B------:R-:W2:Y:S01]  /*02d0*/  @!P1 S2R R5, SR_LANEID ;  /* 0x0000000000059919 */ /* 0x000ea20000000000 */
[----:B------:R-:W-:Y:S01]  /*02e0*/  @!P1 IMAD.MOV.U32 R3, RZ, RZ, RZ ;  /* 0x000000ffff039224 */ /* 0x000fe200078e00ff */
[----:B-1----:R-:W-:Y:S01]  /*02f0*/  @!UP0 UIMAD.WIDE.U32 UR8, UR13, 0x2, UR8 ;  /* 0x000000020d0888a5 */ /* 0x002fe2000f8e0008 */
[----:B--2---:R-:W-:Y:S02]  /*0300*/  @!P1 LOP3.LUT R2, R5, 0x3, RZ, 0xc0, !PT ;  /* 0x0000000305029812 */ /* 0x004fe400078ec0ff */
[----:B------:R-:W-:-:S05]  /*0310*/  @!P1 SHF.R.U32.HI R5, RZ, 0x2, R5 ;  /* 0x00000002ff059819 */ /* 0x000fca0000011605 */
[----:B------:R-:W-:-:S03]  /*0320*/  @!P1 IMAD.WIDE.U32 R2, R5, UR15, R2 ;  /* 0x0000000f05029c25 */ /* 0x000fc6000f8e0002 */
[----:B------:R-:W-:-:S04]  /*0330*/  @!P1 LEA R4, P0, R2, UR8, 0x2 ;  /* 0x0000000802049c11 */ /* 0x000fc8000f8010ff */
[----:B------:R-:W-:Y:S01]  /*0340*/  @!P1 LEA.HI.X R5, R2, UR9, R3, 0x2, P0 ;  /* 0x0000000902059c11 */ /* 0x000fe200080f1403 */
[----:B------:R-:W-:-:S04]  /*0350*/  IMAD.U32 R3, RZ, RZ, UR30 ;  /* 0x0000001eff037e24 */ /* 0x000fc8000f8e00ff */
[----:B------:R-:W-:Y:S01]  /*0360*/  @!P1 IMAD.WIDE.U32 R2, R3, 0x10, R4 ;  /* 0x0000001003029825 */ /* 0x000fe200078e0004 */
[----:B------:R1:W5:Y:S04]  /*0370*/  @!P1 LDG.E R20, desc[UR16][R4.64] ;  /* 0x0000001004149981 */ /* 0x000368000c1e1900 */
[----:B------:R1:W5:Y:S04]  /*0380*/  @!P1 LDG.E R22, desc[UR16][R4.64+0x10] ;  /* 0x0000101004169981 */ /* 0x000368000c1e1900 */
[----:B------:R1:W5:Y:S04]  /*0390*/  @!P1 LDG.E R21, desc[UR16][R2.64] ;  /* 0x0000001002159981 */ /* 0x000368000c1e1900 */
[----:B------:R1:W5:Y:S01]  /*03a0*/  @!P1 LDG.E R23, desc[UR16][R2.64+0x10] ;  /* 0x0000101002179981 */ /* 0x000362000c1e1900 */
[----:B------:R-:W-:-:S04]  /*03b0*/  UISETP.GE.AND UP0, UPT, UR6, UR31, UPT ;  /* 0x0000001f0600728c */ /* 0x000fc8000bf06270 */
[----:B------:R-:W-:Y:S01]  /*03c0*/  UISETP.GE.OR UP0, UPT, UR14, UR30, UP0 ;  /* 0x0000001e0e00728c */ /* 0x000fe20008706670 */
[----:B------:R-:W-:Y:S02]  /*03d0*/  @P1 CS2R R20, SRZ ;  /* 0x0000000000141805 */ /* 0x000fe4000001ff00 */
[----:B------:R-:W-:-:S06]  /*03e0*/  @P1 CS2R R22, SRZ ;  /* 0x0000000000161805 */ /* 0x000fcc000001ff00 */
[----:B-1----:R-:W-:Y:S05]  /*03f0*/  BRA.U UP0, `(.L_x_2) ;  /* 0x00000001004c7547 */ /* 0x002fea000b800000 */
[----:B------:R-:W1:Y:S01]  /*0400*/  S2R R0, SR_LANEID ;  /* 0x0000000000007919 */ /* 0x000e620000000000 */
[----:B------:R-:W-:Y:S01]  /*0410*/  UIADD3 UR8, UP0, UPT, UR6, UR4, URZ ;  /* 0x0000000406087290 */ /* 0x000fe2000ff1e0ff */
[----:B------:R-:W-:Y:S01]  /*0420*/  IMAD.MOV.U32 R3, RZ, RZ, RZ ;  /* 0x000000ffff037224 */ /* 0x000fe200078e00ff */
[----:B------:R-:W-:Y:S02]  /*0430*/  USHF.R.U32.HI UR15, URZ, 0x1, UR31 ;  /* 0x00000001ff0f7899 */ /* 0x000fe4000801161f */
[----:B------:R-:W-:Y:S02]  /*0440*/  ULEA.HI.X.SX32 UR9, UR4, URZ, 0x1, UP0 ;  /* 0x000000ff04097291 */ /* 0x000fe400080f0eff */
[----:B0-----:R-:W-:-:S04]  /*0450*/  ULEA UR18, UP0, UR8, UR22, 0x1 ;  /* 0x0000001608127291 */ /* 0x001fc8000f8008ff */
[----:B------:R-:W-:Y:S01]  /*0460*/  ULEA.HI.X UR8, UR8, UR23, UR9, 0x1, UP0 ;  /* 0x0000001708087291 */ /* 0x000fe200080f0c09 */
[----:B-1----:R-:W-:Y:S02]  /*0470*/  LOP3.LUT R2, R0, 0x3, RZ, 0xc0, !PT ;  /* 0x0000000300027812 */ /* 0x002fe400078ec0ff */
[----:B------:R-:W-:-:S05]  /*0480*/  SHF.R.U32.HI R5, RZ, 0x2, R0 ;  /* 0x00000002ff057819 */ /* 0x000fca0000011600 */
[----:B------:R-:W-:-:S03]  /*0490*/  IMAD.WIDE.U32 R2, R5, UR15, R2 ;  /* 0x0000000f05027c25 */ /* 0x000fc6000f8e0002 */
[----:B------:R-:W-:-:S04]  /*04a0*/  LEA R4, P0, R2, UR18, 0x2 ;  /* 0x0000001202047c11 */ /* 0x000fc8000f8010ff */
[----:B------:R-:W-:Y:S01]  /*04b0*/  LEA.HI.X R5, R2, UR8, R3, 0x2, P0 ;  /* 0x0000000802057c11 */ /* 0x000fe200080f1403 */
[----:B------:R-:W-:-:S04]  /*04c0*/  IMAD.U32 R3, RZ, RZ, UR31 ;  /* 0x0000001fff037e24 */ /* 0x000fc8000f8e00ff */
[----:B------:R-:W-:Y:S01]  /*04d0*/  IMAD.WIDE.U32 R2, R3, 0x10, R4 ;  /* 0x0000001003027825 */ /* 0x000fe200078e0004 */
[----:B------:R0:W5:Y:S04]  /*04e0*/  LDG.E R24, desc[UR16][R4.64] ;  /* 0x0000001004187981 */ /* 0x000168000c1e1900 */
[----:B------:R0:W5:Y:S04]  /*04f0*/  LDG.E R25, desc[UR16][R4.64+0x10] ;  /* 0x0000101004197981 */ /* 0x000168000c1e1900 */
[----:B------:R0:W5:Y:S04]  /*0500*/  LDG.E R6, desc[UR16][R2.64] ;  /* 0x0000001002067981 */ /* 0x000168000c1e1900 */
[----:B------:R0:W5:Y:S01]  /*0510*/  LDG.E R7, desc[UR16][R2.64+0x10] ;  /* 0x0000101002077981 */ /* 0x000162000c1e1900 */
[----:B------:R-:W-:Y:S05]  /*0520*/  BRA `(.L_x_3) ;  /* 0x0000000000087947 */ /* 0x000fea0003800000 */
.L_x_2:
[----:B------:R-:W-:Y:S02]  /*0530*/  CS2R R6, SRZ ;  /* 0x0000000000067805 */ /* 0x000fe4000001ff00 */
[----:B------:R-:W-:-:S07]  /*0540*/  CS2R R24, SRZ ;  /* 0x0000000000187805 */ /* 0x000fce000001ff00 */
.L_x_3:
[----:B------:R-:W-:Y:S01]  /*0550*/  UIADD3 UR8, UPT, UPT, UR27, -0x10, URZ ;  /* 0xfffffff01b087890 */ /* 0x000fe2000fffe0ff */
[----:B------:R-:W-:Y:S01]  /*0560*/  IMAD.U32 R29, RZ, RZ, UR30 ;  /* 0x0000001eff1d7e24 */ /* 0x000fe2000f8e00ff */
[----:B------:R-:W-:Y:S02]  /*0570*/  UISETP.GE.AND UP0, UPT, UR6, UR31, UPT ;  /* 0x0000001f0600728c */ /* 0x000fe4000bf06270 */
[----:B------:R-:W-:Y:S02]  /*0580*/  UISETP.GE.AND UP1, UPT, UR8, UR30, UPT ;  /* 0x0000001e0800728c */ /* 0x000fe4000bf26270 */
[----:B------:R-:W-:Y:S02]  /*0590*/  UISETP.LT.AND UP2, UPT, UR8, UR30, !UP0 ;  /* 0x0000001e0800728c */ /* 0x000fe4000c741270 */
[----:B------:R-:W-:Y:S02]  /*05a0*/  UISETP.LT.AND UP1, UPT, UR5, UR28, !UP1 ;  /* 0x0000001c0500728c */ /* 0x000fe4000cf21270 */
[----:B------:R-:W-:-:S02]  /*05b0*/  UIADD3 UR8, UP3, UPT, UR10, UR14, URZ ;  /* 0x0000000e0a087290 */ /* 0x000fc4000ff7e0ff */
[----:B------:R-:W-:Y:S02]  /*05c0*/  PLOP3.LUT P2, PT, PT, PT, UP2, 0x80, 0x8 ;  /* 0x000000000008781c */ /* 0x000fe40003f4f028 */
[----:B------:R-:W-:Y:S01]  /*05d0*/  PLOP3.LUT P1, PT, PT, PT, UP1, 0x80, 0x8 ;  /* 0x000000000008781c */ /* 0x000fe20003f2f018 */
[----:B------:R-:W-:Y:S02]  /*05e0*/  UIADD3.X UR9, UPT, UPT, URZ, URZ, URZ, UP3, !UPT ;  /* 0x000000ffff097290 */ /* 0x000fe40009ffe4ff */
[----:B------:R-:W1:Y:S02]  /*05f0*/  @UP2 LDCU.64 UR18, c[0x0][0x388] ;  /* 0x00007100ff1227ac */ /* 0x000e640008000a00 */
[----:B------:R-:W-:Y:S02]  /*0600*/  @UP1 USHF.R.U32.HI UR14, URZ, 0x1, UR30 ;  /* 0x00000001ff0e1899 */ /* 0x000fe4000801161e */
[----:B----4-:R-:W-:-:S04]  /*0610*/  ULEA UR29, UP3, UR8, UR20, 0x1 ;  /* 0x00000014081d7291 */ /* 0x010fc8000f8608ff */
[----:B0-----:R-:W0:Y:S02]  /*0620*/  @P2 S2R R4, SR_LANEID ;  /* 0x0000000000042919 */ /* 0x001e240000000000 */
[----:B------:R-:W-:Y:S01]  /*0630*/  @P1 IMAD.MOV.U32 R3, RZ, RZ, RZ ;  /* 0x000000ffff031224 */ /* 0x000fe200078e00ff */
[----:B------:R-:W-:Y:S01]  /*0640*/  ULEA.HI.X UR15, UR8, UR21, UR9, 0x1, UP3 ;  /* 0x00000015080f7291 */ /* 0x000fe200098f0c09 */
[----:B------:R-:W2:Y:S01]  /*0650*/  @P1 S2R R0, SR_LANEID ;  /* 0x0000000000001919 */ /* 0x000ea20000000000 */
[----:B------:R-:W-:Y:S01]  /*0660*/  @UP2 USHF.R.U32.HI UR8, URZ, 0x1, UR31 ;  /* 0x00000001ff082899 */ /* 0x000fe2000801161f */
[----:B------:R-:W-:Y:S01]  /*0670*/  @!P1 CS2R R10, SRZ ;  /* 0x00000000000a9805 */ /* 0x000fe2000001ff00 */
[----:B------:R-:W-:Y:S01]  /*0680*/  @UP2 UIADD3 UR9, UP1, UPT, UR6, UR12, URZ ;  /* 0x0000000c06092290 */ /* 0x000fe2000ff3e0ff */
[----:B0-----:R-:W-:Y:S02]  /*0690*/  @P2 SHF.R.U32.HI R5, RZ, 0x2, R4 ;  /* 0x00000002ff052819 */ /* 0x001fe40000011604 */
[----:B--2---:R-:W-:-:S02]  /*06a0*/  @P1 LOP3.LUT R2, R0, 0x3, RZ, 0xc0, !PT ;  /* 0x0000000300021812 */ /* 0x004fc400078ec0ff */
[----:B------:R-:W-:-:S05]  /*06b0*/  @P1 SHF.R.U32.HI R9, RZ, 0x2, R0 ;  /* 0x00000002ff091819 */ /* 0x000fca0000011600 */
[----:B------:R-:W-:Y:S01]  /*06c0*/  @P1 IMAD.WIDE.U32 R8, R9, UR14, R2 ;  /* 0x0000000e09081c25 */ /* 0x000fe2000f8e0002 */
[----:B------:R-:W-:Y:S01]  /*06d0*/  @P2 LOP3.LUT R2, R4, 0x3, RZ, 0xc0, !PT ;  /* 0x0000000304022812 */ /* 0x000fe200078ec0ff */
[----:B------:R-:W-:Y:S02]  /*06e0*/  @UP2 ULEA.HI.X.SX32 UR14, UR12, URZ, 0x1, UP1 ;  /* 0x000000ff0c0e2291 */ /* 0x000fe400088f0eff */
[----:B------:R-:W-:Y:S01]  /*06f0*/  @P2 IMAD.MOV.U32 R3, RZ, RZ, RZ ;  /* 0x000000ffff032224 */ /* 0x000fe200078e00ff */
[C---:B------:R-:W-:Y:S01]  /*0700*/  @P1 LEA R4, P0, R8.reuse, UR29, 0x2 ;  /* 0x0000001d08041c11 */ /* 0x040fe2000f8010ff */
[----:B------:R-:W-:Y:S01]  /*0710*/  @P2 IMAD.WIDE.U32 R2, R5, UR8, R2 ;  /* 0x0000000805022c25 */ /* 0x000fe2000f8e0002 */
[----:B-1----:R-:W-:Y:S02]  /*0720*/  @UP2 ULEA UR8, UP1, UR9, UR18, 0x1 ;  /* 0x0000001209082291 */ /* 0x002fe4000f8208ff */
[----:B------:R-:W-:Y:S02]  /*0730*/  @P1 LEA.HI.X R5, R8, UR15, R9, 0x2, P0 ;  /* 0x0000000f08051c11 */ /* 0x000fe400080f1409 */
[----:B------:R-:W-:Y:S01]  /*0740*/  @!P1 CS2R R8, SRZ ;  /* 0x0000000000089805 */ /* 0x000fe2000001ff00 */
[----:B------:R-:W-:Y:S01]  /*0750*/  @UP2 ULEA.HI.X UR9, UR9, UR19, UR14, 0x1, UP1 ;  /* 0x0000001309092291 */ /* 0x000fe200088f0c0e */
[----:B------:R-:W-:Y:S01]  /*0760*/  @P2 LEA R26, P0, R2, UR8, 0x2 ;  /* 0x00000008021a2c11 */ /* 0x000fe2000f8010ff */
[----:B------:R-:W-:-:S03]  /*0770*/  @P1 IMAD.WIDE.U32 R28, R29, 0x10, R4 ;  /* 0x000000101d1c1825 */ /* 0x000fc600078e0004 */
[----:B------:R-:W2:Y:S01]  /*0780*/  @P1 LDG.E R8, desc[UR16][R4.64+0x20] ;  /* 0x0000201004081981 */ /* 0x000ea2000c1e1900 */
[----:B------:R-:W-:-:S03]  /*0790*/  @P2 LEA.HI.X R27, R2, UR9, R3, 0x2, P0 ;  /* 0x00000009021b2c11 */ /* 0x000fc600080f1403 */
[----:B------:R0:W2:Y:S01]  /*07a0*/  @P1 LDG.E R10, desc[UR16][R4.64+0x30] ;  /* 0x00003010040a1981 */ /* 0x0000a2000c1e1900 */
[----:B------:R-:W-:Y:S02]  /*07b0*/  @!P2 IMAD.MOV.U32 R2, RZ, RZ, RZ ;  /* 0x000000ffff02a224 */ /* 0x000fe400078e00ff */
[----:B------:R-:W-:Y:S01]  /*07c0*/  @!P2 IMAD.MOV.U32 R3, RZ, RZ, RZ ;  /* 0x000000ffff03a224 */ /* 0x000fe200078e00ff */
[----:B------:R-:W2:Y:S04]  /*07d0*/  @P1 LDG.E R9, desc[UR16][R28.64+0x20] ;  /* 0x000020101c091981 */ /* 0x000ea8000c1e1900 */
[----:B------:R1:W2:Y:S01]  /*07e0*/  @P1 LDG.E R11, desc[UR16][R28.64+0x30] ;  /* 0x000030101c0b1981 */ /* 0x0002a2000c1e1900 */
[----:B0-----:R-:W-:-:S03]  /*07f0*/  IMAD.U32 R5, RZ, RZ, UR31 ;  /* 0x0000001fff057e24 */ /* 0x001fc6000f8e00ff */
[----:B------:R-:W2:Y:S04]  /*0800*/  @P2 LDG.E R2, desc[UR16][R26.64] ;  /* 0x000000101a022981 */ /* 0x000ea8000c1e1900 */
[----:B------:R0:W2:Y:S01]  /*0810*/  @P2 LDG.E R3, desc[UR16][R26.64+0x10] ;  /* 0x000010101a032981 */ /* 0x0000a2000c1e1900 */
[----:B-1----:R-:W-:Y:S01]  /*0820*/  @P2 IMAD.WIDE.U32 R28, R5, 0x10, R26 ;  /* 0x00000010051c2825 */ /* 0x002fe200078e001a */
[----:B------:R-:W-:-:S06]  /*0830*/  @!P2 CS2R R4, SRZ ;  /* 0x000000000004a805 */ /* 0x000fcc000001ff00 */
[----:B------:R-:W3:Y:S04]  /*0840*/  @P2 LDG.E R4, desc[UR16][R28.64] ;  /* 0x000000101c042981 */ /* 0x000ee8000c1e1900 */
[----:B------:R1:W3:Y:S01]  /*0850*/  @P2 LDG.E R5, desc[UR16][R28.64+0x10] ;  /* 0x000010101c052981 */ /* 0x0002e2000c1e1900 */
[----:B------:R-:W-:Y:S01]  /*0860*/  UISETP.LT.AND UP3, UPT, UR27, UR30, !UP0 ;  /* 0x0000001e1b00728c */ /* 0x000fe2000c761270 */
[----:B-----5:R-:W-:Y:S01]  /*0870*/  HMMA.16816.F32 R16, R20, R24, R16 ;  /* 0x000000181410723c */ /* 0x020fe20000001810 */
[----:B------:R-:W-:Y:S02]  /*0880*/  UISETP.GE.AND UP1, UPT, UR27, UR30, UPT ;  /* 0x0000001e1b00728c */ /* 0x000fe4000bf26270 */
[----:B------:R-:W-:Y:S02]  /*0890*/  UIADD3 UR8, UPT, UPT, UR27, 0x10, URZ ;  /* 0x000000101b087890 */ /* 0x000fe4000fffe0ff */
[----:B------:R-:W-:Y:S01]  /*08a0*/  PLOP3.LUT P4, PT, PT, PT, UP3, 0x80, 0x8 ;  /* 0x000000000008781c */ /* 0x000fe20003f8f038 */
[----:B------:R-:W-:-:S02]  /*08b0*/  UISETP.LT.AND UP1, UPT, UR5, UR28, !UP1 ;  /* 0x0000001c0500728c */ /* 0x000fc4000cf21270 */
[----:B------:R-:W-:Y:S01]  /*08c0*/  UISETP.GE.AND UP2, UPT, UR8, UR30, UPT ;  /* 0x0000001e0800728c */ /* 0x000fe2000bf46270 */
[----:B------:R-:W-:Y:S01]  /*08d0*/  HMMA.16816.F32 R12, R20, R6, R12 ;  /* 0x00000006140c723c */ /* 0x000fe2000000180c */
[----:B------:R-:W-:Y:S02]  /*08e0*/  UISETP.LT.AND UP0, UPT, UR8, UR30, !UP0 ;  /* 0x0000001e0800728c */ /* 0x000fe4000c701270 */
[----:B------:R-:W-:Y:S01]  /*08f0*/  PLOP3.LUT P2, PT, PT, PT, UP1, 0x80, 0x8 ;  /* 0x000000000008781c */ /* 0x000fe20003f4f018 */
[----:B------:R-:W-:Y:S01]  /*0900*/  UISETP.LT.AND UP2, UPT, UR5, UR28, !UP2 ;  /* 0x0000001c0500728c */ /* 0x000fe2000d741270 */
[----:B------:R-:W4:Y:S02]  /*0910*/  @UP3 LDCU.64 UR18, c[0x0][0x388] ;  /* 0x00007100ff1237ac */ /* 0x000f240008000a00 */
[----:B------:R-:W-:Y:S02]  /*0920*/  PLOP3.LUT P0, PT, PT, PT, UP0, 0x80, 0x8 ;  /* 0x000000000008781c */ /* 0x000fe40003f0f008 */
[----:B------:R-:W1:Y:S01]  /*0930*/  @P4 S2R R0, SR_LANEID ;  /* 0x0000000000004919 */ /* 0x000e620000000000 */
[----:B------:R-:W-:Y:S01]  /*0940*/  PLOP3.LUT P1, PT, PT, PT, UP2, 0x80, 0x8 ;  /* 0x000000000008781c */ /* 0x000fe20003f2f028 */
[----:B------:R-:W-:Y:S01]  /*0950*/  @UP3 UIADD3 UR9, UP4, UPT, UR6, UR26, URZ ;  /* 0x0000001a06093290 */ /* 0x000fe2000ff9e0ff */
[----:B------:R-:W-:Y:S01]  /*0960*/  @P4 IMAD.MOV.U32 R7, RZ, RZ, RZ ;  /* 0x000000ffff074224 */ /* 0x000fe200078e00ff */
[----:B------:R-:W-:-:S02]  /*0970*/  @UP3 USHF.R.U32.HI UR32, URZ, 0x1, UR31 ;  /* 0x00000001ff203899 */ /* 0x000fc4000801161f */
[----:B------:R-:W-:Y:S01]  /*0980*/  @UP3 ULEA.HI.X.SX32 UR14, UR26, URZ, 0x1, UP4 ;  /* 0x000000ff1a0e3291 */ /* 0x000fe2000a0f0eff */
[----:B------:R-:W1:Y:S07]  /*0990*/  @P2 S2R R22, SR_LANEID ;  /* 0x0000000000162919 */ /* 0x000e6e0000000000 */
[----:B------:R-:W1:Y:S01]  /*09a0*/  @P1 S2R R24, SR_LANEID ;  /* 0x0000000000181919 */ /* 0x000e620000000000 */
[----:B----4-:R-:W-:-:S04]  /*09b0*/  @UP3 ULEA UR8, UP4, UR9, UR18, 0x1 ;  /* 0x0000001209083291 */ /* 0x010fc8000f8808ff */
[----:B------:R-:W-:Y:S01]  /*09c0*/  @UP3 ULEA.HI.X UR9, UR9, UR19, UR14, 0x1, UP4 ;  /* 0x0000001309093291 */ /* 0x000fe2000a0f0c0e */
[----:B0-----:R-:W-:Y:S01]  /*09d0*/  @P2 IMAD.MOV.U32 R27, RZ, RZ, RZ ;  /* 0x000000ffff1b2224 */ /* 0x001fe200078e00ff */
[----:B------:R-:W0:Y:S01]  /*09e0*/  @UP0 LDCU.64 UR18, c[0x0][0x388] ;  /* 0x00007100ff1207ac */ /* 0x000e220008000a00 */
[----:B-1----:R-:W-:Y:S02]  /*09f0*/  @P4 LOP3.LUT R6, R0, 0x3, RZ, 0xc0, !PT ;  /* 0x0000000300064812 */ /* 0x002fe400078ec0ff */
[----:B------:R-:W-:Y:S02]  /*0a00*/  @P4 SHF.R.U32.HI R21, RZ, 0x2, R0 ;  /* 0x00000002ff154819 */ /* 0x000fe40000011600 */
[----:B------:R-:W1:Y:S03]  /*0a10*/  @P0 S2R R0, SR_LANEID ;  /* 0x0000000000000919 */ /* 0x000e660000000000 */
[----:B------:R-:W-:Y:S01]  /*0a20*/  @P4 IMAD.WIDE.U32 R6, R21, UR32, R6 ;  /* 0x0000002015064c25 */ /* 0x000fe2000f8e0006 */
[----:B------:R-:W-:-:S02]  /*0a30*/  @P2 LOP3.LUT R26, R22, 0x3, RZ, 0xc0, !PT ;  /* 0x00000003161a2812 */ /* 0x000fc400078ec0ff */
[----:B------:R-:W-:Y:S01]  /*0a40*/  @P2 SHF.R.U32.HI R23, RZ, 0x2, R22 ;  /* 0x00000002ff172819 */ /* 0x000fe20000011616 */
[----:B------:R-:W-:Y:S01]  /*0a50*/  IMAD.U32 R21, RZ, RZ, UR31 ;  /* 0x0000001fff157e24 */ /* 0x000fe2000f8e00ff */
[----:B------:R-:W-:Y:S01]  /*0a60*/  @P4 LEA R28, P3, R6, UR8, 0x2 ;  /* 0x00000008061c4c11 */ /* 0x000fe2000f8610ff */
[----:B------:R-:W-:-:S03]  /*0a70*/  @UP1 USHF.R.U32.HI UR8, URZ, 0x1, UR30 ;  /* 0x00000001ff081899 */ /* 0x000fc6000801161e */
[----:B------:R-:W-:Y:S01]  /*0a80*/  @P4 LEA.HI.X R29, R6, UR9, R7, 0x2, P3 ;  /* 0x00000009061d4c11 */ /* 0x000fe200098f1407 */
[----:B------:R-:W-:Y:S02]  /*0a90*/  @!P4 IMAD.MOV.U32 R6, RZ, RZ, RZ ;  /* 0x000000ffff06c224 */ /* 0x000fe400078e00ff */
[----:B------:R-:W-:Y:S02]  /*0aa0*/  @!P4 IMAD.MOV.U32 R7, RZ, RZ, RZ ;  /* 0x000000ffff07c224 */ /* 0x000fe400078e00ff */
[----:B------:R-:W-:Y:S02]  /*0ab0*/  @P2 IMAD.WIDE.U32 R22, R23, UR8, R26 ;  /* 0x0000000817162c25 */ /* 0x000fe4000f8e001a */
[----:B------:R-:W4:Y:S01]  /*0ac0*/  @P4 LDG.E R6, desc[UR16][R28.64] ;  /* 0x000000101c064981 */ /* 0x000f22000c1e1900 */
[----:B------:R-:W-:-:S03]  /*0ad0*/  @UP2 USHF.R.U32.HI UR8, URZ, 0x1, UR30 ;  /* 0x00000001ff082899 */ /* 0x000fc6000801161e */
[----:B------:R0:W4:Y:S01]  /*0ae0*/  @P4 LDG.E R7, desc[UR16][R28.64+0x10] ;  /* 0x000010101c074981 */ /* 0x000122000c1e1900 */
[----:B------:R-:W-:Y:S01]  /*0af0*/  @P1 LOP3.LUT R26, R24, 0x3, RZ, 0xc0, !PT ;  /* 0x00000003181a1812 */ /* 0x000fe200078ec0ff */
[----:B------:R-:W-:Y:S01]  /*0b00*/  @P1 IMAD.MOV.U32 R27, RZ, RZ, RZ ;  /* 0x000000ffff1b1224 */ /* 0x000fe200078e00ff */
[----:B------:R-:W-:Y:S01]  /*0b10*/  @P1 SHF.R.U32.HI R24, RZ, 0x2, R24 ;  /* 0x00000002ff181819 */ /* 0x000fe20000011618 */
[----:B0-----:R-:W-:Y:S01]  /*0b20*/  @P4 IMAD.WIDE.U32 R28, R21, 0x10, R28 ;  /* 0x00000010151c4825 */ /* 0x001fe200078e001c */
[----:B------:R-:W-:-:S03]  /*0b30*/  @!P4 CS2R R20, SRZ ;  /* 0x000000000014c805 */ /* 0x000fc6000001ff00 */
[----:B------:R-:W-:-:S03]  /*0b40*/  @P1 IMAD.WIDE.U32 R24, R24, UR8, R26 ;  /* 0x0000000818181c25 */ /* 0x000fc6000f8e001a */
[----:B------:R-:W4:Y:S04]  /*0b50*/  @P4 LDG.E R20, desc[UR16][R28.64] ;  /* 0x000000101c144981 */ /* 0x000f28000c1e1900 */
[----:B------:R0:W4:Y:S01]  /*0b60*/  @P4 LDG.E R21, desc[UR16][R28.64+0x10] ;  /* 0x000010101c154981 */ /* 0x000122000c1e1900 */
[----:B------:R-:W-:Y:S01]  /*0b70*/  @UP0 USHF.R.U32.HI UR8, URZ, 0x1, UR31 ;  /* 0x00000001ff080899 */ /* 0x000fe2000801161f */
[----:B-1----:R-:W-:Y:S01]  /*0b80*/  @P0 SHF.R.U32.HI R27, RZ, 0x2, R0 ;  /* 0x00000002ff1b0819 */ /* 0x002fe20000011600 */
[----:B------:R-:W-:Y:S01]  /*0b90*/  @UP0 UIADD3 UR9, UP1, UPT, UR6, UR25, URZ ;  /* 0x0000001906090290 */ /* 0x000fe2000ff3e0ff */
[----:B------:R-:W-:Y:S01]  /*0ba0*/  @!P2 IMAD.MOV.U32 R26, RZ, RZ, RZ ;  /* 0x000000ffff1aa224 */ /* 0x000fe200078e00ff */
[----:B0-----:R-:W-:-:S04]  /*0bb0*/  @P2 LEA R28, P3, R22, UR29, 0x2 ;  /* 0x0000001d161c2c11 */ /* 0x001fc8000f8610ff */
[----:B------:R-:W-:Y:S02]  /*0bc0*/  @P2 LEA.HI.X R29, R22, UR15, R23, 0x2, P3 ;  /* 0x0000000f161d2c11 */ /* 0x000fe400098f1417 */
[C---:B------:R-:W-:Y:S01]  /*0bd0*/  @P1 LEA R22, P3, R24.reuse, UR29, 0x2 ;  /* 0x0000001d18161c11 */ /* 0x040fe2000f8610ff */
[----:B------:R-:W-:Y:S02]  /*0be0*/  @UP0 ULEA.HI.X.SX32 UR14, UR25, URZ, 0x1, UP1 ;  /* 0x000000ff190e0291 */ /* 0x000fe400088f0eff */
[----:B------:R-:W4:Y:S01]  /*0bf0*/  @P2 LDG.E R26, desc[UR16][R28.64+0x50] ;  /* 0x000050101c1a2981 */ /* 0x000f22000c1e1900 */
[----:B------:R-:W-:Y:S02]  /*0c00*/  @P1 LEA.HI.X R23, R24, UR15, R25, 0x2, P3 ;  /* 0x0000000f18171c11 */ /* 0x000fe400098f1419 */
[----:B------:R-:W-:-:S06]  /*0c10*/  @!P2 CS2R R24, SRZ ;  /* 0x000000000018a805 */ /* 0x000fcc000001ff00 */
[----:B------:R0:W4:Y:S01]  /*0c20*/  @P2 LDG.E R24, desc[UR16][R28.64+0x40] ;  /* 0x000040101c182981 */ /* 0x000122000c1e1900 */
[----:B--2---:R-:W-:Y:S01]  /*0c30*/  HMMA.16816.F32 R16, R8, R2, R16 ;  /* 0x000000020810723c */ /* 0x004fe20000001810 */
[----:B------:R-:W-:Y:S01]  /*0c40*/  @P0 LOP3.LUT R2, R0, 0x3, RZ, 0xc0, !PT ;  /* 0x0000000300020812 */ /* 0x000fe200078ec0ff */
[----:B------:R-:W-:-:S04]  /*0c50*/  @P0 IMAD.MOV.U32 R3, RZ, RZ, RZ ;  /* 0x000000ffff030224 */ /* 0x000fc800078e00ff */
[----:B------:R-:W-:-:S04]  /*0c60*/  @P0 IMAD.WIDE.U32 R2, R27, UR8, R2 ;  /* 0x000000081b020c25 */ /* 0x000fc8000f8e0002 */
[----:B------:R-:W-:Y:S01]  /*0c70*/  @!P2 IMAD.MOV.U32 R27, RZ, RZ, RZ ;  /* 0x000000ffff1ba224 */ /* 0x000fe200078e00ff */
[----:B---3--:R-:W-:Y:S01]  /*0c80*/  HMMA.16816.F32 R8, R8, R4, R12 ;  /* 0x000000040808723c */ /* 0x008fe2000000180c */
[----:B------:R-:W-:-:S04]  /*0c90*/  IMAD.U32 R5, RZ, RZ, UR30 ;  /* 0x0000001eff057e24 */ /* 0x000fc8000f8e00ff */
[----:B------:R-:W-:Y:S01]  /*0ca0*/  @P2 IMAD.WIDE.U32 R4, R5, 0x10, R28 ;  /* 0x0000001005042825 */ /* 0x000fe200078e001c */
[----:B------:R-:W-:-:S04]  /*0cb0*/  @UP0 ULEA UR8, UP1, UR9, UR18, 0x1 ;  /* 0x0000001209080291 */ /* 0x000fc8000f8208ff */
[----:B------:R-:W4:Y:S01]  /*0cc0*/  @P2 LDG.E R25, desc[UR16][R4.64+0x40] ;  /* 0x0000401004192981 */ /* 0x000f22000c1e1900 */
[----:B------:R-:W-:-:S03]  /*0cd0*/  IMAD.U32 R13, RZ, RZ, UR30 ;  /* 0x0000001eff0d7e24 */ /* 0x000fc6000f8e00ff */
[----:B------:R1:W4:Y:S01]  /*0ce0*/  @P2 LDG.E R27, desc[UR16][R4.64+0x50] ;  /* 0x00005010041b2981 */ /* 0x000322000c1e1900 */
[----:B------:R-:W-:Y:S01]  /*0cf0*/  @UP0 ULEA.HI.X UR9, UR9, UR19, UR14, 0x1, UP1 ;  /* 0x0000001309090291 */ /* 0x000fe200088f0c0e */
[----:B0-----:R-:W-:Y:S01]  /*0d00*/  @P0 LEA R28, P2, R2, UR8, 0x2 ;  /* 0x00000008021c0c11 */ /* 0x001fe2000f8410ff */
[----:B------:R-:W-:Y:S01]  /*0d10*/  @!P1 IMAD.MOV.U32 R12, RZ, RZ, RZ ;  /* 0x000000ffff0c9224 */ /* 0x000fe200078e00ff */
[----:B------:R-:W-:-:S03]  /*0d20*/  @!P1 CS2R R14, SRZ ;  /* 0x00000000000e9805 */ /* 0x000fc6000001ff00 */
[----:B------:R-:W-:Y:S01]  /*0d30*/  @P0 LEA.HI.X R29, R2, UR9, R3, 0x2, P2 ;  /* 0x00000009021d0c11 */ /* 0x000fe200090f1403 */
[----:B-1----:R-:W-:Y:S01]  /*0d40*/  @P1 IMAD.WIDE.U32 R4, R13, 0x10, R22 ;  /* 0x000000100d041825 */ /* 0x002fe200078e0016 */
[----:B------:R-:W2:Y:S03]  /*0d50*/  @P1 LDG.E R12, desc[UR16][R22.64+0x60] ;  /* 0x00006010160c1981 */ /* 0x000ea6000c1e1900 */
[----:B------:R-:W-:Y:S01]  /*0d60*/  @!P1 IMAD.MOV.U32 R13, RZ, RZ, RZ ;  /* 0x000000ffff0d9224 */ /* 0x000fe200078e00ff */
[----:B------:R0:W2:Y:S01]  /*0d70*/  @P1 LDG.E R14, desc[UR16][R22.64+0x70] ;  /* 0x00007010160e1981 */ /* 0x0000a2000c1e1900 */
[----:B------:R-:W-:-:S03]  /*0d80*/  IMAD.U32 R3, RZ, RZ, UR31 ;  /* 0x0000001fff037e24 */ /* 0x000fc6000f8e00ff */
[----:B------:R-:W2:Y:S01]  /*0d90*/  @P1 LDG.E R15, desc[UR16][R4.64+0x70] ;  /* 0x00007010040f1981 */ /* 0x000ea2000c1e1900 */
[----:B------:R-:W-:-:S03]  /*0da0*/  @!P0 IMAD.MOV.U32 R2, RZ, RZ, RZ ;  /* 0x000000ffff028224 */ /* 0x000fc600078e00ff */
[----:B------:R1:W2:Y:S01]  /*0db0*/  @P1 LDG.E R13, desc[UR16][R4.64+0x60] ;  /* 0x00006010040d1981 */ /* 0x0002a2000c1e1900 */
[----:B0-----:R-:W-:-:S04]  /*0dc0*/  @P0 IMAD.WIDE.U32 R22, R3, 0x10, R28 ;  /* 0x0000001003160825 */ /* 0x001fc800078e001c */
[----:B------:R-:W-:Y:S01]  /*0dd0*/  @!P0 IMAD.MOV.U32 R3, RZ, RZ, RZ ;  /* 0x000000ffff038224 */ /* 0x000fe200078e00ff */
[----:B------:R-:W3:Y:S01]  /*0de0*/  @P0 LDG.E R2, desc[UR16][R22.64] ;  /* 0x0000001016020981 */ /* 0x000ee2000c1e1900 */
[----:B-1----:R-:W-:-:S04]  /*0df0*/  @!P0 CS2R R4, SRZ ;  /* 0x0000000000048805 */ /* 0x002fc8000001ff00 */
[----:B------:R-:W3:Y:S04]  /*0e00*/  @P0 LDG.E R3, desc[UR16][R22.64+0x10] ;  /* 0x0000101016030981 */ /* 0x000ee8000c1e1900 */
[----:B------:R-:W2:Y:S04]  /*0e10*/  @P0 LDG.E R4, desc[UR16][R28.64] ;  /* 0x000000101c040981 */ /* 0x000ea8000c1e1900 */
[----:B------:R-:W2:Y:S01]  /*0e20*/  @P0 LDG.E R5, desc[UR16][R28.64+0x10] ;  /* 0x000010101c050981 */ /* 0x000ea2000c1e1900 */
[----:B------:R-:W-:-:S04]  /*0e30*/  UIADD3 UR24, UPT, UPT, UR24, 0x4, URZ ;  /* 0x0000000418187890 */ /* 0x000fc8000fffe0ff */
[----:B------:R-:W-:Y:S02]  /*0e40*/  UISETP.NE.AND UP0, UPT, UR24, URZ, UPT ;  /* 0x000000ff1800728c */ /* 0x000fe4000bf05270 */
[----:B------:R-:W-:Y:S02]  /*0e50*/  UIADD3 UR13, UPT, UPT, UR13, 0x40, URZ ;  /* 0x000000400d0d7890 */ /* 0x000fe4000fffe0ff */
[----:B------:R-:W-:Y:S02]  /*0e60*/  ULEA UR4, UR31, UR4, 0x6 ;  /* 0x000000041f047291 */ /* 0x000fe4000f8e30ff */
[----:B------:R-:W-:Y:S02]  /*0e70*/  UIADD3 UR27, UPT, UPT, UR27, 0x40, URZ ;  /* 0x000000401b1b7890 */ /* 0x000fe4000fffe0ff */
[----:B------:R-:W-:Y:S02]  /*0e80*/  ULEA UR25, UR31, UR25, 0x6 ;  /* 0x000000191f197291 */ /* 0x000fe4000f8e30ff */
[----:B------:R-:W-:-:S02]  /*0e90*/  ULEA UR26, UR31, UR26, 0x6 ;  /* 0x0000001a1f1a7291 */ /* 0x000fc4000f8e30ff */
[----:B------:R-:W-:Y:S01]  /*0ea0*/  ULEA UR12, UR31, UR12, 0x6 ;  /* 0x0000000c1f0c7291 */ /* 0x000fe2000f8e30ff */
[C---:B----4-:R-:W-:Y:S08]  /*0eb0*/  HMMA.16816.F32 R16, R24.reuse, R6, R16 ;  /* 0x000000061810723c */ /* 0x050ff00000001810 */
[----:B------:R-:W-:-:S12]  /*0ec0*/  HMMA.16816.F32 R8, R24, R20, R8 ;  /* 0x000000141808723c */ /* 0x000fd80000001808 */
[C---:B--2---:R-:W-:Y:S08]  /*0ed0*/  HMMA.16816.F32 R16, R12.reuse, R4, R16 ;  /* 0x000000040c10723c */ /* 0x044ff00000001810 */
[----:B---3--:R-:W-:Y:S01]  /*0ee0*/  HMMA.16816.F32 R12, R12, R2, R8 ;  /* 0x000000020c0c723c */ /* 0x008fe20000001808 */
[----:B------:R-:W-:-:S04]  /*0ef0*/  NOP ;  /* 0x0000000000007918 */ /* 0x000fc80000000000 */
[----:B------:R-:W-:-:S15]  /*0f00*/  BRA.U UP0, `(.L_x_4) ;  /* 0xfffffff100d87547 */ /* 0x000fde000b83ffff */
[----:B------:R-:W-:-:S05]  /*0f10*/  UMOV UR4, UR7 ;  /* 0x0000000700047c82 */ /* 0x000fca0008000000 */
.L_x_1:
[----:B------:R-:W-:-:S09]  /*0f20*/  UISETP.NE.AND UP0, UPT, UR11, URZ, UPT ;  /* 0x000000ff0b00728c */ /* 0x000fd2000bf05270 */
[----:B------:R-:W-:Y:S05]  /*0f30*/  BRA.U !UP0, `(.L_x_0) ;  /* 0x0000000508007547 */ /* 0x000fea000b800000 */
[----:B------:R-:W0:Y:S01]  /*0f40*/  LDCU UR7, c[0x0][0x39c] ;  /* 0x00007380ff0777ac */ /* 0x000e220008000800 */
[----:B------:R-:W-:Y:S01]  /*0f50*/  USHF.L.U32 UR18, UR4, 0x4, URZ ;  /* 0x0000000404127899 */ /* 0x000fe200080006ff */
[----:B------:R-:W1:Y:S01]  /*0f60*/  LDCU UR22, c[0x0][0x39c] ;  /* 0x00007380ff1677ac */ /* 0x000e620008000800 */
[----:B------:R-:W2:Y:S01]  /*0f70*/  LDCU UR19, c[0x0][0x3a0] ;  /* 0x00007400ff1377ac */ /* 0x000ea20008000800 */
[----:B------:R-:W3:Y:S01]  /*0f80*/  LDCU UR20, c[0x0][0x398] ;  /* 0x00007300ff1477ac */ /* 0x000ee20008000800 */
[----:B0-----:R-:W-:Y:S02]  /*0f90*/  UIMAD UR4, UR4, UR7, URZ ;  /* 0x00000007040472a4 */ /* 0x001fe4000f8e02ff */
[----:B------:R-:W-:Y:S02]  /*0fa0*/  UIADD3 UR11, UPT, UPT, -UR11, URZ, URZ ;  /* 0x000000ff0b0b7290 */ /* 0x000fe4000fffe1ff */
[----:B------:R-:W-:Y:S02]  /*0fb0*/  UIADD3 UR10, UPT, UPT, UR10, UR18, URZ ;  /* 0x000000120a0a7290 */ /* 0x000fe4000fffe0ff */
[----:B-123--:R-:W-:-:S12]  /*0fc0*/  USHF.L.U32 UR4, UR4, 0x4, URZ ;  /* 0x0000000404047899 */ /* 0x00efd800080006ff */
.L_x_5:
[----:B------:R-:W-:Y:S02]  /*0fd0*/  UISETP.GE.AND UP1, UPT, UR6, UR22, UPT ;  /* 0x000000160600728c */ /* 0x000fe4000bf26270 */
[----:B------:R-:W-:Y:S01]  /*0fe0*/  IMAD.U32 R23, RZ, RZ, UR22 ;  /* 0x00000016ff177e24 */ /* 0x000fe2000f8e00ff */
[----:B------:R-:W-:Y:S02]  /*0ff0*/  UISETP.GE.AND UP0, UPT, UR18, UR19, UPT ;  /* 0x000000131200728c */ /* 0x000fe4000bf06270 */
[----:B------:R-:W-:Y:S02]  /*1000*/  UISETP.LT.AND UP1, UPT, UR18, UR19, !UP1 ;  /* 0x000000131200728c */ /* 0x000fe4000cf21270 */
[----:B------:R-:W-:-:S04]  /*1010*/  UISETP.LT.AND UP0, UPT, UR5, UR20, !UP0 ;  /* 0x000000140500728c */ /* 0x000fc8000c701270 */
[----:B------:R-:W-:Y:S02]  /*1020*/  PLOP3.LUT P3, PT, PT, PT, UP1, 0x80, 0x8 ;  /* 0x000000000008781c */ /* 0x000fe40003f6f018 */
[----:B------:R-:W-:-:S03]  /*1030*/  PLOP3.LUT P2, PT, PT, PT, UP0, 0x80, 0x8 ;  /* 0x000000000008781c */ /* 0x000fc60003f4f008 */
[----:B------:R-:W0:Y:S02]  /*1040*/  @UP1 LDCU.64 UR14, c[0x0][0x388] ;  /* 0x00007100ff0e17ac */ /* 0x000e240008000a00 */
[----:B------:R-:W1:Y:S06]  /*1050*/  @UP0 LDCU.64 UR8, c[0x0][0x380] ;  /* 0x00007000ff0807ac */ /* 0x000e6c0008000a00 */
[----:B------:R-:W2:Y:S01]  /*1060*/  @P3 S2R R2, SR_LANEID ;  /* 0x0000000000023919 */ /* 0x000ea20000000000 */
[----:B------:R-:W-:Y:S01]  /*1070*/  @UP1 USHF.R.U32.HI UR23, URZ, 0x1, UR22 ;  /* 0x00000001ff171899 */ /* 0x000fe20008011616 */
[----:B------:R-:W-:Y:S01]  /*1080*/  @P3 IMAD.MOV.U32 R5, RZ, RZ, RZ ;  /* 0x000000ffff053224 */ /* 0x000fe200078e00ff */
[----:B------:R-:W-:Y:S01]  /*1090*/  @UP1 UIADD3 UR12, UP2, UPT, UR6, UR4, URZ ;  /* 0x00000004060c1290 */ /* 0x000fe2000ff5e0ff */
[----:B------:R-:W3:Y:S01]  /*10a0*/  @P2 S2R R0, SR_LANEID ;  /* 0x0000000000002919 */ /* 0x000ee20000000000 */
[----:B------:R-:W-:Y:S01]  /*10b0*/  @UP0 USHF.R.U32.HI UR21, URZ, 0x1, UR19 ;  /* 0x00000001ff150899 */ /* 0x000fe20008011613 */
[----:B------:R-:W-:Y:S01]  /*10c0*/  @P2 IMAD.MOV.U32 R3, RZ, RZ, RZ ;  /* 0x000000ffff032224 */ /* 0x000fe200078e00ff */
[----:B------:R-:W-:-:S02]  /*10d0*/  @UP1 ULEA.HI.X.SX32 UR13, UR4, URZ, 0x1, UP2 ;  /* 0x000000ff040d1291 */ /* 0x000fc400090f0eff */
[----:B0-----:R-:W-:Y:S02]  /*10e0*/  @UP1 ULEA UR7, UP2, UR12, UR14, 0x1 ;  /* 0x0000000e0c071291 */ /* 0x001fe4000f8408ff */
[----:B-1----:R-:W-:Y:S02]  /*10f0*/  @UP0 UIMAD.WIDE.U32 UR8, UR10, 0x2, UR8 ;  /* 0x000000020a0808a5 */ /* 0x002fe4000f8e0008 */
[----:B------:R-:W-:Y:S01]  /*1100*/  @UP1 ULEA.HI.X UR12, UR12, UR15, UR13, 0x1, UP2 ;  /* 0x0000000f0c0c1291 */ /* 0x000fe200090f0c0d */
[----:B--2---:R-:W-:Y:S02]  /*1110*/  @P3 LOP3.LUT R4, R2, 0x3, RZ, 0xc0, !PT ;  /* 0x0000000302043812 */ /* 0x004fe400078ec0ff */
[----:B------:R-:W-:Y:S02]  /*1120*/  @P3 SHF.R.U32.HI R7, RZ, 0x2, R2 ;  /* 0x00000002ff073819 */ /* 0x000fe40000011602 */
[----:B---3--:R-:W-:Y:S02]  /*1130*/  @P2 LOP3.LUT R2, R0, 0x3, RZ, 0xc0, !PT ;  /* 0x0000000300022812 */ /* 0x008fe400078ec0ff */
[----:B------:R-:W-:Y:S01]  /*1140*/  @P2 SHF.R.U32.HI R9, RZ, 0x2, R0 ;  /* 0x00000002ff092819 */ /* 0x000fe20000011600 */
[----:B------:R-:W-:-:S04]  /*1150*/  @P3 IMAD.WIDE.U32 R6, R7, UR23, R4 ;  /* 0x0000001707063c25 */ /* 0x000fc8000f8e0004 */
[----:B------:R-:W-:Y:S01]  /*1160*/  @P2 IMAD.WIDE.U32 R4, R9, UR21, R2 ;  /* 0x0000001509042c25 */ /* 0x000fe2000f8e0002 */
[----:B------:R-:W-:Y:S02]  /*1170*/  @P3 LEA R20, P1, R6, UR7, 0x2 ;  /* 0x0000000706143c11 */ /* 0x000fe4000f8210ff */
[----:B------:R-:W-:Y:S02]  /*1180*/  @!P3 CS2R R8, SRZ ;  /* 0x000000000008b805 */ /* 0x000fe4000001ff00 */
[----:B------:R-:W-:Y:S01]  /*1190*/  @P2 LEA R2, P0, R4, UR8, 0x2 ;  /* 0x0000000804022c11 */ /* 0x000fe2000f8010ff */
[----:B------:R-:W-:Y:S01]  /*11a0*/  IMAD.U32 R11, RZ, RZ, UR19 ;  /* 0x00000013ff0b7e24 */ /* 0x000fe2000f8e00ff */
[----:B------:R-:W-:Y:S02]  /*11b0*/  @P3 LEA.HI.X R21, R6, UR12, R7, 0x2, P1 ;  /* 0x0000000c06153c11 */ /* 0x000fe400088f1407 */
[----:B------:R-:W-:Y:S02]  /*11c0*/  @P2 LEA.HI.X R3, R4, UR9, R5, 0x2, P0 ;  /* 0x0000000904032c11 */ /* 0x000fe400080f1405 */
[----:B------:R-:W-:Y:S01]  /*11d0*/  @!P3 CS2R R24, SRZ ;  /* 0x000000000018b805 */ /* 0x000fe2000001ff00 */
[----:B------:R-:W-:Y:S01]  /*11e0*/  @!P2 IMAD.MOV.U32 R4, RZ, RZ, RZ ;  /* 0x000000ffff04a224 */ /* 0x000fe200078e00ff */
[----:B------:R-:W-:Y:S01]  /*11f0*/  @!P2 CS2R R6, SRZ ;  /* 0x000000000006a805 */ /* 0x000fe2000001ff00 */
[----:B------:R-:W-:Y:S01]  /*1200*/  @!P2 IMAD.MOV.U32 R5, RZ, RZ, RZ ;  /* 0x000000ffff05a224 */ /* 0x000fe200078e00ff */
[----:B------:R-:W2:Y:S01]  /*1210*/  @P3 LDG.E R8, desc[UR16][R20.64] ;  /* 0x0000001014083981 */ /* 0x000ea2000c1e1900 */
[----:B------:R-:W-:-:S03]  /*1220*/  @P3 IMAD.WIDE.U32 R22, R23, 0x10, R20 ;  /* 0x0000001017163825 */ /* 0x000fc600078e0014 */
[----:B------:R-:W2:Y:S01]  /*1230*/  @P3 LDG.E R9, desc[UR16][R20.64+0x10] ;  /* 0x0000101014093981 */ /* 0x000ea2000c1e1900 */
[----:B------:R-:W-:-:S03]  /*1240*/  @P2 IMAD.WIDE.U32 R10, R11, 0x10, R2 ;  /* 0x000000100b0a2825 */ /* 0x000fc600078e0002 */
[----:B------:R-:W2:Y:S04]  /*1250*/  @P2 LDG.E R4, desc[UR16][R2.64] ;  /* 0x0000001002042981 */ /* 0x000ea8000c1e1900 */
[----:B------:R-:W2:Y:S04]  /*1260*/  @P2 LDG.E R6, desc[UR16][R2.64+0x10] ;  /* 0x0000101002062981 */ /* 0x000ea8000c1e1900 */
[----:B------:R-:W2:Y:S04]  /*1270*/  @P2 LDG.E R5, desc[UR16][R10.64] ;  /* 0x000000100a052981 */ /* 0x000ea8000c1e1900 */
[----:B------:R-:W2:Y:S04]  /*1280*/  @P2 LDG.E R7, desc[UR16][R10.64+0x10] ;  /* 0x000010100a072981 */ /* 0x000ea8000c1e1900 */
[----:B------:R-:W3:Y:S04]  /*1290*/  @P3 LDG.E R24, desc[UR16][R22.64] ;  /* 0x0000001016183981 */ /* 0x000ee8000c1e1900 */
[----:B------:R-:W3:Y:S01]  /*12a0*/  @P3 LDG.E R25, desc[UR16][R22.64+0x10] ;  /* 0x0000101016193981 */ /* 0x000ee2000c1e1900 */
[----:B------:R-:W-:-:S04]  /*12b0*/  UIADD3 UR11, UPT, UPT, UR11, 0x1, URZ ;  /* 0x000000010b0b7890 */ /* 0x000fc8000fffe0ff */
[----:B------:R-:W-:Y:S02]  /*12c0*/  UISETP.NE.AND UP0, UPT, UR11, URZ, UPT ;  /* 0x000000ff0b00728c */ /* 0x000fe4000bf05270 */
[----:B------:R-:W-:Y:S02]  /*12d0*/  UIADD3 UR18, UPT, UPT, UR18, 0x10, URZ ;  /* 0x0000001012127890 */ /* 0x000fe4000fffe0ff */
[----:B------:R-:W-:Y:S02]  /*12e0*/  ULEA UR4, UR22, UR4, 0x4 ;  /* 0x0000000416047291 */ /* 0x000fe4000f8e20ff */
[----:B------:R-:W-:Y:S01]  /*12f0*/  UIADD3 UR10, UPT, UPT, UR10, 0x10, URZ ;  /* 0x000000100a0a7890 */ /* 0x000fe2000fffe0ff */
[C---:B--2---:R-:W-:Y:S08]  /*1300*/  HMMA.16816.F32 R16, R4.reuse, R8, R16 ;  /* 0x000000080410723c */ /* 0x044ff00000001810 */
[----:B---3--:R-:W-:Y:S01]  /*1310*/  HMMA.16816.F32 R12, R4, R24, R12 ;  /* 0x00000018040c723c */ /* 0x008fe2000000180c */
[----:B------:R-:W-:-:S04]  /*1320*/  NOP ;  /* 0x0000000000007918 */ /* 0x000fc80000000000 */
[----:B------:R-:W-:-:S15]  /*1330*/  BRA.U UP0, `(.L_x_5) ;  /* 0xfffffffd00247547 */ /* 0x000fde000b83ffff */
.L_x_0:
[----:B------:R-:W0:Y:S02]  /*1340*/  LDC.64 R2, c[0x0][0x398] ;  /* 0x0000e600ff027b82 */ /* 0x000e240000000a00 */
[----:B0-----:R-:W-:-:S04]  /*1350*/  ISETP.LE.AND P0, PT, R3, UR6, PT ;  /* 0x0000000603007c0c */ /* 0x001fc8000bf03270 */
[----:B------:R-:W-:-:S13]  /*1360*/  ISETP.LE.OR P0, PT, R2, UR5, P0 ;  /* 0x0000000502007c0c */ /* 0x000fda0008703670 */
[----:B------:R-:W-:Y:S05]  /*1370*/  @P0 EXIT ;  /* 0x000000000000094d */ /* 0x000fea0003800000 */
[----:B------:R-:W0:Y:S01]  /*1380*/  S2R R0, SR_LANEID ;  /* 0x0000000000007919 */ /* 0x000e220000000000 */
[----:B------:R-:W1:Y:S01]  /*1390*/  S2UR UR7, SR_CgaCtaId ;  /* 0x00000000000779c3 */ /* 0x000e620000008800 */
[----:B------:R-:W-:Y:S01]  /*13a0*/  UMOV UR4, 0x400 ;  /* 0x0000040000047882 */ /* 0x000fe20000000000 */
[----:B------:R-:W2:Y:S01]  /*13b0*/  LDCU UR8, c[0x0][0x360] ;  /* 0x00006c00ff0877ac */ /* 0x000ea20008000800 */
[----:B------:R-:W2:Y:S01]  /*13c0*/  S2R R2, SR_TID.Y ;  /* 0x0000000000027919 */ /* 0x000ea20000002200 */
[----:B------:R-:W2:Y:S01]  /*13d0*/  S2R R3, SR_TID.X ;  /* 0x0000000000037919 */ /* 0x000ea20000002100 */
[----:B-1----:R-:W-:Y:S01]  /*13e0*/  ULEA UR4, UR7, UR4, 0x18 ;  /* 0x0000000407047291 */ /* 0x002fe2000f8ec0ff */
[----:B------:R-:W1:Y:S01]  /*13f0*/  LDCU UR7, c[0x0][0x364] ;  /* 0x00006c80ff0777ac */ /* 0x000e620008000800 */
[----:B0-----:R-:W-:Y:S02]  /*1400*/  SHF.R.U32.HI R4, RZ, 0x2, R0 ;  /* 0x00000002ff047819 */ /* 0x001fe40000011600 */
[----:B------:R-:W-:-:S05]  /*1410*/  LOP3.LUT R5, R0, 0x3, RZ, 0xc0, !PT ;  /* 0x0000000300057812 */ /* 0x000fca00078ec0ff */
[----:B------:R-:W-:-:S05]  /*1420*/  IMAD R0, R4, 0x8, R5 ;  /* 0x0000000804007824 */ /* 0x000fca00078e0205 */
[----:B------:R-:W-:Y:S01]  /*1430*/  LEA R4, R0, UR4, 0x3 ;  /* 0x0000000400047c11 */ /* 0x000fe2000f8e18ff */
[----:B--2---:R-:W-:Y:S01]  /*1440*/  IMAD R0, R2, UR8, R3 ;  /* 0x0000000802007c24 */ /* 0x004fe2000f8e0203 */
[----:B-1----:R-:W-:-:S03]  /*1450*/  UIMAD UR7, UR8, UR7, URZ ;  /* 0x00000007080772a4 */ /* 0x002fc6000f8e02ff */
[----:B------:R0:W-:Y:S01]  /*1460*/  STS.64 [R4], R16 ;  /* 0x0000001004007388 */ /* 0x0001e20000000a00 */
[----:B------:R-:W-:-:S03]  /*1470*/  ISETP.GT.U32.AND P0, PT, R0, 0xff, PT ;  /* 0x000000ff0000780c */ /* 0x000fc60003f04070 */
[----:B------:R0:W-:Y:S04]  /*1480*/  STS.64 [R4+0x200], R18 ;  /* 0x0002001204007388 */ /* 0x0001e80000000a00 */
[----:B------:R0:W-:Y:S04]  /*1490*/  STS.64 [R4+0x20], R12 ;  /* 0x0000200c04007388 */ /* 0x0001e80000000a00 */
[----:B------:R0:W-:Y:S01]  /*14a0*/  STS.64 [R4+0x220], R14 ;  /* 0x0002200e04007388 */ /* 0x0001e20000000a00 */
[----:B------:R-:W-:Y:S06]  /*14b0*/  BAR.SYNC.DEFER_BLOCKING 0x0 ;  /* 0x0000000000007b1d */ /* 0x000fec0000010000 */
[----:B------:R-:W-:Y:S05]  /*14c0*/  @P0 EXIT ;  /* 0x000000000000094d */ /* 0x000fea0003800000 */
[----:B------:R-:W1:Y:S01]  /*14d0*/  I2F.U32.RP R6, UR7 ;  /* 0x0000000700067d06 */ /* 0x000e620008209000 */
[----:B0-----:R-:W-:Y:S01]  /*14e0*/  IMAD.MOV.U32 R16, RZ, RZ, R0 ;  /* 0x000000ffff107224 */ /* 0x001fe200078e0000 */
[----:B------:R-:W-:Y:S01]  /*14f0*/  ISETP.NE.U32.AND P2, PT, RZ, UR7, PT ;  /* 0x00000007ff007c0c */ /* 0x000fe2000bf45070 */
[----:B------:R-:W-:Y:S01]  /*1500*/  IMAD R7, RZ, RZ, -UR7 ;  /* 0x80000007ff077e24 */ /* 0x000fe2000f8e02ff */
[----:B------:R-:W0:Y:S01]  /*1510*/  LDCU.64 UR8, c[0x0][0x398] ;  /* 0x00007300ff0877ac */ /* 0x000e220008000a00 */
[----:B------:R-:W-:Y:S01]  /*1520*/  VIADD R0, R16, UR7 ;  /* 0x0000000710007c36 */ /* 0x000fe20008000000 */
[----:B------:R-:W-:Y:S04]  /*1530*/  BSSY.RECONVERGENT B0, `(.L_x_6) ;  /* 0x000002f000007945 */ /* 0x000fe80003800200 */
[----:B------:R-:W-:-:S02]  /*1540*/  ISETP.GE.U32.AND P0, PT, R0, 0x100, PT ;  /* 0x000001000000780c */ /* 0x000fc40003f06070 */
[----:B------:R-:W-:Y:S02]  /*1550*/  VIMNMX.U32 R5, PT, PT, R0, 0x100, !PT ;  /* 0x0000010000057848 */ /* 0x000fe40007fe0000 */
[----:B------:R-:W-:Y:S01]  /*1560*/  SEL R4, RZ, 0x1, P0 ;  /* 0x00000001ff047807 */ /* 0x000fe20000000000 */
[----:B-1----:R-:W1:Y:S03]  /*1570*/  MUFU.RCP R6, R6 ;  /* 0x0000000600067308 */ /* 0x002e660000001000 */
[----:B------:R-:W-:Y:S01]  /*1580*/  IADD3 R5, PT, PT, R5, -R0, -R4 ;  /* 0x8000000005057210 */ /* 0x000fe20007ffe804 */
[----:B-1----:R-:W-:-:S04]  /*1590*/  VIADD R2, R6, 0xffffffe ;  /* 0x0ffffffe06027836 */ /* 0x002fc80000000000 */
[----:B------:R1:W2:Y:S02]  /*15a0*/  F2I.FTZ.U32.TRUNC.NTZ R3, R2 ;  /* 0x0000000200037305 */ /* 0x0002a4000021f000 */
[----:B-1----:R-:W-:Y:S02]  /*15b0*/  IMAD.MOV.U32 R2, RZ, RZ, RZ ;  /* 0x000000ffff027224 */ /* 0x002fe400078e00ff */
[----:B--2---:R-:W-:-:S04]  /*15c0*/  IMAD R7, R7, R3, RZ ;  /* 0x0000000307077224 */ /* 0x004fc800078e02ff */
[----:B------:R-:W-:-:S06]  /*15d0*/  IMAD.HI.U32 R6, R3, R7, R2 ;  /* 0x0000000703067227 */ /* 0x000fcc00078e0002 */
[----:B------:R-:W-:-:S04]  /*15e0*/  IMAD.HI.U32 R3, R6, R5, RZ ;  /* 0x0000000506037227 */ /* 0x000fc800078e00ff */
[----:B------:R-:W-:-:S04]  /*15f0*/  IMAD.MOV R0, RZ, RZ, -R3 ;  /* 0x000000ffff007224 */ /* 0x000fc800078e0a03 */
[----:B------:R-:W-:-:S05]  /*1600*/  IMAD R5, R0, UR7, R5 ;  /* 0x0000000700057c24 */ /* 0x000fca000f8e0205 */
[----:B------:R-:W-:-:S13]  /*1610*/  ISETP.GE.U32.AND P0, PT, R5, UR7, PT ;  /* 0x0000000705007c0c */ /* 0x000fda000bf06070 */
[----:B------:R-:W-:Y:S02]  /*1620*/  @P0 VIADD R5, R5, -UR7 ;  /* 0x8000000705050c36 */ /* 0x000fe40008000000 */
[----:B------:R-:W-:-:S03]  /*1630*/  @P0 VIADD R3, R3, 0x1 ;  /* 0x0000000103030836 */ /* 0x000fc60000000000 */
[----:B------:R-:W-:-:S13]  /*1640*/  ISETP.GE.U32.AND P1, PT, R5, UR7, PT ;  /* 0x0000000705007c0c */ /* 0x000fda000bf26070 */
[----:B------:R-:W-:Y:S01]  /*1650*/  @P1 VIADD R3, R3, 0x1 ;  /* 0x0000000103031836 */ /* 0x000fe20000000000 */
[----:B------:R-:W-:-:S05]  /*1660*/  @!P2 LOP3.LUT R3, RZ, UR7, RZ, 0x33, !PT ;  /* 0x00000007ff03ac12 */ /* 0x000fca000f8e33ff */
[----:B------:R-:W-:-:S05]  /*1670*/  IMAD.IADD R0, R4, 0x1, R3 ;  /* 0x0000000104007824 */ /* 0x000fca00078e0203 */
[C---:B------:R-:W-:Y:S02]  /*1680*/  LOP3.LUT R2, R0.reuse, 0x3, RZ, 0xc0, !PT ;  /* 0x0000000300027812 */ /* 0x040fe400078ec0ff */
[----:B------:R-:W-:Y:S02]  /*1690*/  ISETP.GE.U32.AND P1, PT, R0, 0x3, PT ;  /* 0x000000030000780c */ /* 0x000fe40003f26070 */
[----:B------:R-:W-:-:S13]  /*16a0*/  ISETP.NE.AND P0, PT, R2, 0x3, PT ;  /* 0x000000030200780c */ /* 0x000fda0003f05270 */
[----:B0-----:R-:W-:Y:S05]  /*16b0*/  @!P0 BRA `(.L_x_7) ;  /* 0x0000000000588947 */ /* 0x001fea0003800000 */
[----:B------:R-:W-:Y:S01]  /*16c0*/  VIADD R0, R0, 0x1 ;  /* 0x0000000100007836 */ /* 0x000fe20000000000 */
[----:B------:R-:W-:-:S04]  /*16d0*/  LEA R4, R16, UR4, 0x2 ;  /* 0x0000000410047c11 */ /* 0x000fc8000f8e10ff */
[----:B------:R-:W-:-:S05]  /*16e0*/  LOP3.LUT R0, R0, 0x3, RZ, 0xc0, !PT ;  /* 0x0000000300007812 */ /* 0x000fca00078ec0ff */
[----:B------:R-:W-:-:S07]  /*16f0*/  IMAD.MOV R0, RZ, RZ, -R0 ;  /* 0x000000ffff007224 */ /* 0x000fce00078e0a00 */
.L_x_8:
[----:B------:R-:W-:Y:S01]  /*1700*/  LOP3.LUT R2, R16, 0xf, RZ, 0xc0, !PT ;  /* 0x0000000f10027812 */ /* 0x000fe200078ec0ff */
[----:B------:R-:W-:Y:S01]  /*1710*/  VIADD R0, R0, 0x1 ;  /* 0x0000000100007836 */ /* 0x000fe20000000000 */
[C---:B------:R-:W-:Y:S01]  /*1720*/  LEA.HI R7, R16.reuse, UR5, RZ, 0x1c ;  /* 0x0000000510077c11 */ /* 0x040fe2000f8fe0ff */
[----:B------:R-:W-:Y:S02]  /*1730*/  VIADD R16, R16, UR7 ;  /* 0x0000000710107c36 */ /* 0x000fe40008000000 */
[----:B------:R-:W-:-:S05]  /*1740*/  VIADD R6, R2, UR6 ;  /* 0x0000000602067c36 */ /* 0x000fca0008000000 */
[----:B------:R-:W-:-:S04]  /*1750*/  ISETP.GE.AND P0, PT, R6, UR9, PT ;  /* 0x0000000906007c0c */ /* 0x000fc8000bf06270 */
[----:B------:R-:W-:-:S13]  /*1760*/  ISETP.GE.OR P0, PT, R7, UR8, P0 ;  /* 0x0000000807007c0c */ /* 0x000fda0008706670 */
[----:B------:R-:W0:Y:S01]  /*1770*/  @!P0 LDS R5, [R4] ;  /* 0x0000000004058984 */ /* 0x000e220000000800 */
[----:B------:R-:W1:Y:S01]  /*1780*/  @!P0 LDC.64 R2, c[0x0][0x390] ;  /* 0x0000e400ff028b82 */ /* 0x000e620000000a00 */
[----:B------:R-:W-:-:S04]  /*1790*/  @!P0 IMAD R7, R7, UR9, R6 ;  /* 0x0000000907078c24 */ /* 0x000fc8000f8e0206 */
[----:B-1----:R-:W-:Y:S01]  /*17a0*/  @!P0 IMAD.WIDE.U32 R2, R7, 0x2, R2 ;  /* 0x0000000207028825 */ /* 0x002fe200078e0002 */
[----:B0-----:R-:W-:-:S04]  /*17b0*/  @!P0 F2FP.F16.F32.PACK_AB R5, RZ, R5 ;  /* 0x00000005ff05823e */ /* 0x001fc800000000ff */
[----:B------:R-:W-:Y:S01]  /*17c0*/  PRMT R6, R5, 0x7610, R6 ;  /* 0x0000761005067816 */ /* 0x000fe20000000006 */
[----:B------:R-:W-:-:S04]  /*17d0*/  IMAD.U32 R5, RZ, RZ, UR7 ;  /* 0x00000007ff057e24 */ /* 0x000fc8000f8e00ff */
[----:B------:R0:W-:Y:S01]  /*17e0*/  @!P0 STG.E.U16 desc[UR16][R2.64], R6 ;  /* 0x0000000602008986 */ /* 0x0001e2000c101510 */
[----:B------:R-:W-:Y:S01]  /*17f0*/  ISETP.NE.AND P0, PT, R0, RZ, PT ;  /* 0x000000ff0000720c */ /* 0x000fe20003f05270 */
[----:B------:R-:W-:-:S12]  /*1800*/  IMAD R4, R5, 0x4, R4 ;  /* 0x0000000405047824 */ /* 0x000fd800078e0204 */
[----:B0-----:R-:W-:Y:S05]  /*1810*/  @P0 BRA `(.L_x_8) ;  /* 0xfffffffc00b80947 */ /* 0x001fea000383ffff */
.L_x_7:
[----:B------:R-:W-:Y:S05]  /*1820*/  BSYNC.RECONVERGENT B0 ;  /* 0x0000000000007941 */ /* 0x000fea0003800200 */
.L_x_6:
[----:B------:R-:W-:Y:S05]  /*1830*/  @!P1 EXIT ;  /* 0x000000000000994d */ /* 0x000fea0003800000 */
[----:B------:R-:W-:Y:S01]  /*1840*/  IMAD.U32 R11, RZ, RZ, UR7 ;  /* 0x00000007ff0b7e24 */ /* 0x000fe2000f8e00ff */
[----:B------:R-:W0:Y:S01]  /*1850*/  LDCU.64 UR12, c[0x0][0x398] ;  /* 0x00007300ff0c77ac */ /* 0x000e220008000a00 */
[C---:B------:R-:W-:Y:S02]  /*1860*/  IMAD.SHL.U32 R10, R16.reuse, 0x4, RZ ;  /* 0x00000004100a7824 */ /* 0x040fe400078e00ff */
[----:B------:R-:W-:Y:S01]  /*1870*/  VIADD R0, R16, UR7 ;  /* 0x0000000710007c36 */ /* 0x000fe20008000000 */
[----:B------:R-:W-:Y:S01]  /*1880*/  ULEA UR8, UR7, UR4, 0x3 ;  /* 0x0000000407087291 */ /* 0x000fe2000f8e18ff */
[C-C-:B------:R-:W-:Y:S01]  /*1890*/  IMAD R12, R11.reuse, 0x2, R16.reuse ;  /* 0x000000020b0c7824 */ /* 0x140fe200078e0210 */
[----:B------:R-:W-:Y:S01]  /*18a0*/  UIMAD UR9, UR7, 0xc, UR4 ;  /* 0x0000000c070978a4 */ /* 0x000fe2000f8e0204 */
[----:B------:R-:W-:Y:S01]  /*18b0*/  IMAD R14, R11, 0x3, R16 ;  /* 0x000000030b0e7824 */ /* 0x000fe200078e0210 */
[----:B------:R-:W-:-:S12]  /*18c0*/  ULEA UR10, UR7, UR4, 0x2 ;  /* 0x00000004070a7291 */ /* 0x000fd8000f8e10ff */
.L_x_9:
[----:B-1----:R-:W-:Y:S02]  /*18d0*/  LOP3.LUT R2, R16, 0xf, RZ, 0xc0, !PT ;  /* 0x0000000f10027812 */ /* 0x002fe400078ec0ff */
[----:B------:R-:W-:Y:S02]  /*18e0*/  LOP3.LUT R3, R0, 0xf, RZ, 0xc0, !PT ;  /* 0x0000000f00037812 */ /* 0x000fe400078ec0ff */
[----:B------:R-:W-:Y:S01]  /*18f0*/  LOP3.LUT R4, R12, 0xf, RZ, 0xc0, !PT ;  /* 0x0000000f0c047812 */ /* 0x000fe200078ec0ff */
[----:B------:R-:W-:Y:S01]  /*1900*/  VIADD R23, R2, UR6 ;  /* 0x0000000602177c36 */ /* 0x000fe20008000000 */
[----:B------:R-:W-:Y:S01]  /*1910*/  LOP3.LUT R5, R14, 0xf, RZ, 0xc0, !PT ;  /* 0x0000000f0e057812 */ /* 0x000fe200078ec0ff */
[----:B------:R-:W-:Y:S01]  /*1920*/  VIADD R24, R3, UR6 ;  /* 0x0000000603187c36 */ /* 0x000fe20008000000 */
[----:B------:R-:W-:Y:S01]  /*1930*/  LEA.HI R22, R16, UR5, RZ, 0x1c ;  /* 0x0000000510167c11 */ /* 0x000fe2000f8fe0ff */
[----:B------:R-:W-:Y:S01]  /*1940*/  VIADD R25, R4, UR6 ;  /* 0x0000000604197c36 */ /* 0x000fe20008000000 */
[----:B0-----:R-:W-:Y:S01]  /*1950*/  ISETP.GE.AND P2, PT, R23, UR13, PT ;  /* 0x0000000d17007c0c */ /* 0x001fe2000bf46270 */
[----:B------:R-:W-:Y:S01]  /*1960*/  VIADD R26, R5, UR6 ;  /* 0x00000006051a7c36 */ /* 0x000fe20008000000 */
[----:B------:R-:W-:Y:S01]  /*1970*/  LEA.HI R21, R0, UR5, RZ, 0x1c ;  /* 0x0000000500157c11 */ /* 0x000fe2000f8fe0ff */
[----:B------:R-:W-:Y:S01]  /*1980*/  IMAD R0, R11, 0x4, R0 ;  /* 0x000000040b007824 */ /* 0x000fe200078e0200 */
[----:B------:R-:W-:-:S02]  /*1990*/  ISETP.GE.AND P3, PT, R24, UR13, PT ;  /* 0x0000000d18007c0c */ /* 0x000fc4000bf66270 */
[----:B------:R-:W-:Y:S01]  /*19a0*/  LEA.HI R20, R12, UR5, RZ, 0x1c ;  /* 0x000000050c147c11 */ /* 0x000fe2000f8fe0ff */
[----:B------:R-:W-:Y:S01]  /*19b0*/  IMAD R12, R11, 0x4, R12 ;  /* 0x000000040b0c7824 */ /* 0x000fe200078e020c */
[----:B------:R-:W-:Y:S02]  /*19c0*/  ISETP.GE.AND P0, PT, R25, UR13, PT ;  /* 0x0000000d19007c0c */ /* 0x000fe4000bf06270 */
[----:B------:R-:W-:Y:S01]  /*19d0*/  LEA.HI R19, R14, UR5, RZ, 0x1c ;  /* 0x000000050e137c11 */ /* 0x000fe2000f8fe0ff */
[----:B------:R-:W-:Y:S01]  /*19e0*/  IMAD R14, R11, 0x4, R14 ;  /* 0x000000040b0e7824 */ /* 0x000fe200078e020e */
[----:B------:R-:W-:Y:S02]  /*19f0*/  ISETP.GE.AND P1, PT, R26, UR13, PT ;  /* 0x0000000d1a007c0c */ /* 0x000fe4000bf26270 */
[----:B------:R-:W-:Y:S02]  /*1a00*/  ISETP.GE.OR P2, PT, R22, UR12, P2 ;  /* 0x0000000c16007c0c */ /* 0x000fe40009746670 */
[----:B------:R-:W-:-:S02]  /*1a10*/  ISETP.GE.OR P3, PT, R21, UR12, P3 ;  /* 0x0000000c15007c0c */ /* 0x000fc40009f66670 */
[----:B------:R-:W-:Y:S02]  /*1a20*/  ISETP.GE.OR P0, PT, R20, UR12, P0 ;  /* 0x0000000c14007c0c */ /* 0x000fe40008706670 */
[----:B------:R-:W-:Y:S02]  /*1a30*/  ISETP.GE.OR P1, PT, R19, UR12, P1 ;  /* 0x0000000c13007c0c */ /* 0x000fe40008f26670 */
[----:B------:R-:W-:-:S04]  /*1a40*/  IADD3 R16, PT, PT, R16, UR7, R11 ;  /* 0x0000000710107c10 */ /* 0x000fc8000fffe00b */
[----:B------:R-:W-:Y:S01]  /*1a50*/  IADD3 R16, PT, PT, R16, UR7, R11 ;  /* 0x0000000710107c10 */ /* 0x000fe2000fffe00b */
[----:B------:R-:W0:Y:S01]  /*1a60*/  @!P2 LDS R13, [R10+UR4] ;  /* 0x000000040a0da984 */ /* 0x000e220008000800 */
[----:B------:R-:W1:Y:S01]  /*1a70*/  @!P2 LDC.64 R6, c[0x0][0x390] ;  /* 0x0000e400ff06ab82 */ /* 0x000e620000000a00 */
[----:B------:R-:W-:Y:S02]  /*1a80*/  @!P2 IMAD R23, R22, UR13, R23 ;  /* 0x0000000d1617ac24 */ /* 0x000fe4000f8e0217 */
[----:B------:R-:W2:Y:S01]  /*1a90*/  @!P3 LDS R15, [R10+UR10] ;  /* 0x0000000a0a0fb984 */ /* 0x000ea20008000800 */
[----:B------:R-:W-:Y:S02]  /*1aa0*/  @!P3 IMAD R21, R21, UR13, R24 ;  /* 0x0000000d1515bc24 */ /* 0x000fe4000f8e0218 */
[----:B------:R-:W-:Y:S01]  /*1ab0*/  @!P0 IMAD R25, R20, UR13, R25 ;  /* 0x0000000d14198c24 */ /* 0x000fe2000f8e0219 */
[----:B------:R-:W3:Y:S01]  /*1ac0*/  @!P0 LDS R17, [R10+UR8] ;  /* 0x000000080a118984 */ /* 0x000ee20008000800 */
[----:B------:R-:W4:Y:S01]  /*1ad0*/  @!P3 LDC.64 R8, c[0x0][0x390] ;  /* 0x0000e400ff08bb82 */ /* 0x000f220000000a00 */
[----:B------:R-:W-:-:S02]  /*1ae0*/  @!P1 IMAD R19, R19, UR13, R26 ;  /* 0x0000000d13139c24 */ /* 0x000fc4000f8e021a */
[----:B------:R5:W3:Y:S05]  /*1af0*/  @!P1 LDS R18, [R10+UR9] ;  /* 0x000000090a129984 */ /* 0x000aea0008000800 */
[----:B------:R-:W2:Y:S01]  /*1b00*/  @!P0 LDC.64 R4, c[0x0][0x390] ;  /* 0x0000e400ff048b82 */ /* 0x000ea20000000a00 */
[----:B-----5:R-:W-:-:S07]  /*1b10*/  IMAD R10, R11, 0x10, R10 ;  /* 0x000000100b0a7824 */ /* 0x020fce00078e020a */
[----:B------:R-:W5:Y:S01]  /*1b20*/  @!P1 LDC.64 R2, c[0x0][0x390] ;  /* 0x0000e400ff029b82 */ /* 0x000f620000000a00 */
[----:B-1----:R-:W-:-:S04]  /*1b30*/  @!P2 IMAD.WIDE.U32 R6, R23, 0x2, R6 ;  /* 0x000000021706a825 */ /* 0x002fc800078e0006 */
[----:B----4-:R-:W-:Y:S01]  /*1b40*/  @!P3 IMAD.WIDE.U32 R8, R21, 0x2, R8 ;  /* 0x000000021508b825 */ /* 0x010fe200078e0008 */
[----:B0-----:R-:W-:-:S03]  /*1b50*/  @!P2 F2FP.F16.F32.PACK_AB R13, RZ, R13 ;  /* 0x0000000dff0da23e */ /* 0x001fc600000000ff */
[----:B--2---:R-:W-:Y:S01]  /*1b60*/  @!P0 IMAD.WIDE.U32 R4, R25, 0x2, R4 ;  /* 0x0000000219048825 */ /* 0x004fe200078e0004 */
[----:B------:R-:W-:Y:S01]  /*1b70*/  @!P3 F2FP.F16.F32.PACK_AB R15, RZ, R15 ;  /* 0x0000000fff0fb23e */ /* 0x000fe200000000ff */
[----:B------:R1:W-:Y:S01]  /*1b80*/  @!P2 STG.E.U16 desc[UR16][R6.64], R13 ;  /* 0x0000000d0600a986 */ /* 0x0003e2000c101510 */
[----:B---3--:R-:W-:Y:S01]  /*1b90*/  @!P0 F2FP.F16.F32.PACK_AB R17, RZ, R17 ;  /* 0x00000011ff11823e */ /* 0x008fe200000000ff */
[----:B-----5:R-:W-:Y:S02]  /*1ba0*/  @!P1 IMAD.WIDE.U32 R2, R19, 0x2, R2 ;  /* 0x0000000213029825 */ /* 0x020fe400078e0002 */
[----:B------:R1:W-:Y:S01]  /*1bb0*/  @!P3 STG.E.U16 desc[UR16][R8.64], R15 ;  /* 0x0000000f0800b986 */ /* 0x0003e2000c101510 */
[----:B------:R-:W-:-:S03]  /*1bc0*/  @!P1 F2FP.F16.F32.PACK_AB R18, RZ, R18 ;  /* 0x00000012ff12923e */ /* 0x000fc600000000ff */
[----:B------:R1:W-:Y:S01]  /*1bd0*/  @!P0 STG.E.U16 desc[UR16][R4.64], R17 ;  /* 0x0000001104008986 */ /* 0x0003e2000c101510 */
[----:B------:R-:W-:-:S03]  /*1be0*/  ISETP.GE.U32.AND P0, PT, R16, 0x100, PT ;  /* 0x000001001000780c */ /* 0x000fc60003f06070 */
[----:B------:R1:W-:Y:S10]  /*1bf0*/  @!P1 STG.E.U16 desc[UR16][R2.64], R18 ;  /* 0x0000001202009986 */ /* 0x0003f4000c101510 */
[----:B------:R-:W-:Y:S05]  /*1c00*/  @!P0 BRA `(.L_x_9) ;  /* 0xfffffffc00308947 */ /* 0x000fea000383ffff */
[----:B------:R-:W-:Y:S05]  /*1c10*/  EXIT ;  /* 0x000000000000794d */ /* 0x000fea0003800000 */
.L_x_10:
[----:B------:R-:W-:-:S00]  /*1c20*/  BRA `(.L_x_10) ;  /* 0xfffffffc00fc7947 */ /* 0x000fc0000383ffff */
[----:B------:R-:W-:-:S00]  /*1c30*/  NOP ;  /* 0x0000000000007918 */ /* 0x000fc00000000000 */
        /* <DEDUP_REMOVED lines=12> */
.L_x_17:


//--------------------- .text._Z26gemm_kernel_cuda_core_fp32PK6__halfS1_PS_iii --------------------------
	.section	.text._Z26gemm_kernel_cuda_core_fp32PK6__halfS1_PS_iii,"ax",@progbits
	.align	128
        .global         _Z26gemm_kernel_cuda_core_fp32PK6__halfS1_PS_iii
        .type           _Z26gemm_kernel_cuda_core_fp32PK6__halfS1_PS_iii,@function
        .size           _Z26gemm_kernel_cuda_core_fp32PK6__halfS1_PS_iii,(.L_x_18 - _Z26gemm_kernel_cuda_core_fp32PK6__halfS1_PS_iii)
        .other          _Z26gemm_kernel_cuda_core_fp32PK6__halfS1_PS_iii,@"STO_CUDA_ENTRY STV_DEFAULT"
_Z26gemm_kernel_cuda_core_fp32PK6__halfS1_PS_iii:
.text._Z26gemm_kernel_cuda_core_fp32PK6__halfS1_PS_iii:
[----:B------:R-:W-:Y:S01]  /*0000*/  LDC R1, c[0x0][0x37c] ;  /* 0x0000df00ff017b82 */ /* 0x000fe20000000800 */
[----:B------:R-:W0:Y:S07]  /*0010*/  S2R R5, SR_TID.X ;  /* 0x0000000000057919 */ /* 0x000e2e0000002100 */
[----:B------:R-:W1:Y:S01]  /*0020*/  LDC R19, c[0x0][0x364] ;  /* 0x0000d900ff137b82 */ /* 0x000e620000000800 */
[----:B------:R-:W1:Y:S07]  /*0030*/  S2R R4, SR_TID.Y ;  /* 0x0000000000047919 */ /* 0x000e6e0000002200 */
[----:B------:R-:W0:Y:S08]  /*0040*/  S2UR UR5, SR_CTAID.X ;  /* 0x00000000000579c3 */ /* 0x000e300000002500 */
[----:B------:R-:W0:Y:S08]  /*0050*/  LDC R0, c[0x0][0x360] ;  /* 0x0000d800ff007b82 */ /* 0x000e300000000800 */
[----:B------:R-:W1:Y:S08]  /*0060*/  S2UR UR4, SR_CTAID.Y ;  /* 0x00000000000479c3 */ /* 0x000e700000002600 */
[----:B------:R-:W2:Y:S01]  /*0070*/  LDC.64 R2, c[0x0][0x398] ;  /* 0x0000e600ff027b82 */ /* 0x000ea20000000a00 */
[----:B0-----:R-:W-:-:S02]  /*0080*/  IMAD R0, R0, UR5, R5 ;  /* 0x0000000500007c24 */ /* 0x001fc4000f8e0205 */
[----:B-1----:R-:W-:-:S03]  /*0090*/  IMAD R19, R19, UR4, R4 ;  /* 0x0000000413137c24 */ /* 0x002fc6000f8e0204 */
[----:B--2---:R-:W-:-:S04]  /*00a0*/  ISETP.GE.AND P0, PT, R0, R3, PT ;  /* 0x000000030000720c */ /* 0x004fc80003f06270 */
[----:B------:R-:W-:-:S13]  /*00b0*/  ISETP.GE.OR P0, PT, R19, R2, P0 ;  /* 0x000000021300720c */ /* 0x000fda0000706670 */
[----:B------:R-:W-:Y:S05]  /*00c0*/  @P0 EXIT ;  /* 0x000000000000094d */ /* 0x000fea0003800000 */
[----:B------:R-:W0:Y:S01]  /*00d0*/  LDCU UR5, c[0x0][0x3a0] ;  /* 0x00007400ff0577ac */ /* 0x000e220008000800 */
[----:B------:R-:W-:Y:S01]  /*00e0*/  HFMA2 R23, -RZ, RZ, 0, 0 ;  /* 0x00000000ff177431 */ /* 0x000fe200000001ff */
[----:B------:R-:W1:Y:S01]  /*00f0*/  LDCU.64 UR8, c[0x0][0x358] ;  /* 0x00006b00ff0877ac */ /* 0x000e620008000a00 */
[----:B0-----:R-:W-:-:S09]  /*0100*/  UISETP.GE.AND UP0, UPT, UR5, 0x1, UPT ;  /* 0x000000010500788c */ /* 0x001fd2000bf06270 */
[----:B-1----:R-:W-:Y:S05]  /*0110*/  BRA.U !UP0, `(.L_x_11) ;  /* 0x0000000908587547 */ /* 0x002fea000b800000 */
[----:B------:R-:W-:Y:S02]  /*0120*/  UISETP.GE.U32.AND UP1, UPT, UR5, 0x8, UPT ;  /* 0x000000080500788c */ /* 0x000fe4000bf26070 */
[----:B------:R-:W-:Y:S01]  /*0130*/  IMAD R18, R19, UR5, RZ ;  /* 0x0000000513127c24 */ /* 0x000fe2000f8e02ff */
[----:B------:R-:W-:Y:S01]  /*0140*/  ULOP3.LUT UR6, UR5, 0x7, URZ, 0xc0, !UPT ;  /* 0x0000000705067892 */ /* 0x000fe2000f8ec0ff */
[----:B------:R-:W-:Y:S01]  /*0150*/  MOV R23, RZ ;  /* 0x000000ff00177202 */ /* 0x000fe20000000f00 */
[----:B------:R-:W-:Y:S02]  /*0160*/  UMOV UR4, URZ ;  /* 0x000000ff00047c82 */ /* 0x000fe40008000000 */
[----:B------:R-:W-:Y:S02]  /*0170*/  UISETP.NE.AND UP0, UPT, UR6, URZ, UPT ;  /* 0x000000ff0600728c */ /* 0x000fe4000bf05270 */
[----:B------:R-:W-:Y:S09]  /*0180*/  BRA.U !UP1, `(.L_x_12) ;  /* 0x0000000109fc7547 */ /* 0x000ff2000b800000 */
[----:B------:R-:W0:Y:S01]  /*0190*/  LDC.64 R4, c[0x0][0x380] ;  /* 0x0000e000ff047b82 */ /* 0x000e220000000a00 */
[----:B------:R-:W-:Y:S01]  /*01a0*/  ULOP3.LUT UR4, UR5, 0x7ffffff8, URZ, 0xc0, !UPT ;  /* 0x7ffffff805047892 */ /* 0x000fe2000f8ec0ff */
[----:B------:R-:W-:Y:S02]  /*01b0*/  MOV R23, RZ ;  /* 0x000000ff00177202 */ /* 0x000fe40000000f00 */
[----:B------:R-:W-:Y:S01]  /*01c0*/  MOV R2, R0 ;  /* 0x0000000000027202 */ /* 0x000fe20000000f00 */
[----:B------:R-:W-:Y:S01]  /*01d0*/  UIADD3 UR7, UPT, UPT, -UR4, URZ, URZ ;  /* 0x000000ff04077290 */ /* 0x000fe2000fffe1ff */
[----:B0-----:R-:W-:-:S03]  /*01e0*/  IMAD.WIDE.U32 R4, R18, 0x2, R4 ;  /* 0x0000000212047825 */ /* 0x001fc600078e0004 */
[----:B------:R-:W-:-:S04]  /*01f0*/  IADD3 R4, P0, PT, R4, 0x8, RZ ;  /* 0x0000000804047810 */ /* 0x000fc80007f1e0ff */
[----:B------:R-:W-:-:S09]  /*0200*/  IADD3.X R5, PT, PT, RZ, R5, RZ, P0, !PT ;  /* 0x00000005ff057210 */ /* 0x000fd200007fe4ff */
.L_x_13:
[----:B------:R-:W0:Y:S01]  /*0210*/  LDC.64 R14, c[0x0][0x388] ;  /* 0x0000e200ff0e7b82 */ /* 0x000e220000000a00 */
[----:B------:R-:W2:Y:S04]  /*0220*/  LDG.E.U16.CONSTANT R20, desc[UR8][R4.64+-0x8] ;  /* 0xfffff80804147981 */ /* 0x000ea8000c1e9500 */
[----:B------:R-:W3:Y:S04]  /*0230*/  LDG.E.U16.CONSTANT R21, desc[UR8][R4.64+-0x6] ;  /* 0xfffffa0804157981 */ /* 0x000ee8000c1e9500 */
[----:B------:R-:W4:Y:S04]  /*0240*/  LDG.E.U16.CONSTANT R24, desc[UR8][R4.64+-0x4] ;  /* 0xfffffc0804187981 */ /* 0x000f28000c1e9500 */
[----:B------:R-:W5:Y:S04]  /*0250*/  LDG.E.U16.CONSTANT R27, desc[UR8][R4.64+-0x2] ;  /* 0xfffffe08041b7981 */ /* 0x000f68000c1e9500 */
[----:B------:R-:W5:Y:S04]  /*0260*/  LDG.E.U16.CONSTANT R26, desc[UR8][R4.64] ;  /* 0x00000008041a7981 */ /* 0x000f68000c1e9500 */
[----:B------:R-:W5:Y:S01]  /*0270*/  LDG.E.U16.CONSTANT R28, desc[UR8][R4.64+0x2] ;  /* 0x00000208041c7981 */ /* 0x000f62000c1e9500 */
[----:B0-----:R-:W-:-:S05]  /*0280*/  IMAD.WIDE R14, R2, 0x2, R14 ;  /* 0x00000002020e7825 */ /* 0x001fca00078e020e */
[----:B------:R0:W5:Y:S01]  /*0290*/  LDG.E.U16.CONSTANT R22, desc[UR8][R14.64] ;  /* 0x000000080e167981 */ /* 0x000162000c1e9500 */
[----:B------:R-:W-:-:S05]  /*02a0*/  IMAD.WIDE R16, R3, 0x2, R14 ;  /* 0x0000000203107825 */ /* 0x000fca00078e020e */
[----:B------:R1:W5:Y:S01]  /*02b0*/  LDG.E.U16.CONSTANT R25, desc[UR8][R16.64] ;  /* 0x0000000810197981 */ /* 0x000362000c1e9500 */
[----:B------:R-:W-:-:S04]  /*02c0*/  IMAD.WIDE R10, R3, 0x2, R16 ;  /* 0x00000002030a7825 */ /* 0x000fc800078e0210 */
[C---:B------:R-:W-:Y:S02]  /*02d0*/  IMAD.WIDE R8, R3.reuse, 0x2, R10 ;  /* 0x0000000203087825 */ /* 0x040fe400078e020a */
[----:B------:R-:W5:Y:S02]  /*02e0*/  LDG.E.U16.CONSTANT R10, desc[UR8][R10.64] ;  /* 0x000000080a0a7981 */ /* 0x000f64000c1e9500 */
[C---:B------:R-:W-:Y:S02]  /*02f0*/  IMAD.WIDE R6, R3.reuse, 0x2, R8 ;  /* 0x0000000203067825 */ /* 0x040fe400078e0208 */
[----:B------:R-:W5:Y:S02]  /*0300*/  LDG.E.U16.CONSTANT R8, desc[UR8][R8.64] ;  /* 0x0000000808087981 */ /* 0x000f64000c1e9500 */
[C---:B------:R-:W-:Y:S02]  /*0310*/  IMAD.WIDE R12, R3.reuse, 0x2, R6 ;  /* 0x00000002030c7825 */ /* 0x040fe400078e0206 */
[----:B------:R-:W5:Y:S04]  /*0320*/  LDG.E.U16.CONSTANT R11, desc[UR8][R4.64+0x4] ;  /* 0x00000408040b7981 */ /* 0x000f68000c1e9500 */
[----:B------:R-:W5:Y:S01]  /*0330*/  LDG.E.U16.CONSTANT R6, desc[UR8][R6.64] ;  /* 0x0000000806067981 */ /* 0x000f62000c1e9500 */
[----:B0-----:R-:W-:-:S03]  /*0340*/  IMAD.WIDE R14, R3, 0x2, R12 ;  /* 0x00000002030e7825 */ /* 0x001fc600078e020c */
[----:B------:R-:W5:Y:S01]  /*0350*/  LDG.E.U16.CONSTANT R12, desc[UR8][R12.64] ;  /* 0x000000080c0c7981 */ /* 0x000f62000c1e9500 */
[----:B-1----:R-:W-:-:S03]  /*0360*/  IMAD.WIDE R16, R3, 0x2, R14 ;  /* 0x0000000203107825 */ /* 0x002fc600078e020e */
[----:B------:R0:W5:Y:S04]  /*0370*/  LDG.E.U16.CONSTANT R9, desc[UR8][R4.64+0x6] ;  /* 0x0000060804097981 */ /* 0x000168000c1e9500 */
[----:B------:R-:W5:Y:S04]  /*0380*/  LDG.E.U16.CONSTANT R14, desc[UR8][R14.64] ;  /* 0x000000080e0e7981 */ /* 0x000f68000c1e9500 */
[----:B------:R-:W5:Y:S01]  /*0390*/  LDG.E.U16.CONSTANT R16, desc[UR8][R16.64] ;  /* 0x0000000810107981 */ /* 0x000f62000c1e9500 */
[----:B------:R-:W-:-:S04]  /*03a0*/  UIADD3 UR7, UPT, UPT, UR7, 0x8, URZ ;  /* 0x0000000807077890 */ /* 0x000fc8000fffe0ff */
[----:B------:R-:W-:Y:S01]  /*03b0*/  UISETP.NE.AND UP1, UPT, UR7, URZ, UPT ;  /* 0x000000ff0700728c */ /* 0x000fe2000bf25270 */
[----:B0-----:R-:W-:Y:S02]  /*03c0*/  IADD3 R4, P0, PT, R4, 0x10, RZ ;  /* 0x0000001004047810 */ /* 0x001fe40007f1e0ff */
[----:B------:R-:W-:Y:S02]  /*03d0*/  LEA R2, R3, R2, 0x3 ;  /* 0x0000000203027211 */ /* 0x000fe400078e18ff */
[----:B------:R-:W-:Y:S01]  /*03e0*/  IADD3.X R5, PT, PT, RZ, R5, RZ, P0, !PT ;  /* 0x00000005ff057210 */ /* 0x000fe200007fe4ff */
[----:B--2---:R-:W-:Y:S02]  /*03f0*/  HADD2.F32 R20, -RZ, R20.H0_H0 ;  /* 0x20000014ff147230 */ /* 0x004fe40000004100 */
[----:B---3--:R-:W-:Y:S02]  /*0400*/  HADD2.F32 R21, -RZ, R21.H0_H0 ;  /* 0x20000015ff157230 */ /* 0x008fe40000004100 */
[----:B----4-:R-:W-:-:S02]  /*0410*/  HADD2.F32 R7, -RZ, R24.H0_H0 ;  /* 0x20000018ff077230 */ /* 0x010fc40000004100 */
[----:B-----5:R-:W-:-:S05]  /*0420*/  HADD2.F32 R22, -RZ, R22.H0_H0 ;  /* 0x20000016ff167230 */ /* 0x020fca0000004100 */
[----:B------:R-:W-:Y:S01]  /*0430*/  FFMA R20, R20, R22, R23 ;  /* 0x0000001614147223 */ /* 0x000fe20000000017 */
[----:B------:R-:W-:Y:S02]  /*0440*/  HADD2.F32 R25, -RZ, R25.H0_H0 ;  /* 0x20000019ff197230 */ /* 0x000fe40000004100 */
[----:B------:R-:W-:-:S03]  /*0450*/  HADD2.F32 R22, -RZ, R27.H0_H0 ;  /* 0x2000001bff167230 */ /* 0x000fc60000004100 */
        /* <DEDUP_REMOVED lines=10> */
[----:B------:R-:W-:-:S03]  /*0500*/  HADD2.F32 R11, -RZ, R11.H0_H0 ;  /* 0x2000000bff0b7230 */ /* 0x000fc60000004100 */
[----:B------:R-:W-:Y:S01]  /*0510*/  FFMA R6, R13, R12, R6 ;  /* 0x0000000c0d067223 */ /* 0x000fe20000000006 */
[----:B------:R-:W-:Y:S02]  /*0520*/  HADD2.F32 R14, -RZ, R14.H0_H0 ;  /* 0x2000000eff0e7230 */ /* 0x000fe40000004100 */
[----:B------:R-:W-:Y:S02]  /*0530*/  HADD2.F32 R9, -RZ, R9.H0_H0 ;  /* 0x20000009ff097230 */ /* 0x000fe40000004100 */
[----:B------:R-:W-:Y:S02]  /*0540*/  HADD2.F32 R16, -RZ, R16.H0_H0 ;  /* 0x20000010ff107230 */ /* 0x000fe40000004100 */
[----:B------:R-:W-:-:S04]  /*0550*/  FFMA R6, R11, R14, R6 ;  /* 0x0000000e0b067223 */ /* 0x000fc80000000006 */
[----:B------:R-:W-:Y:S01]  /*0560*/  FFMA R23, R9, R16, R6 ;  /* 0x0000001009177223 */ /* 0x000fe20000000006 */
[----:B------:R-:W-:Y:S06]  /*0570*/  BRA.U UP1, `(.L_x_13) ;  /* 0xfffffffd01247547 */ /* 0x000fec000b83ffff */
.L_x_12:
[----:B------:R-:W-:Y:S05]  /*0580*/  BRA.U !UP0, `(.L_x_11) ;  /* 0x00000005083c7547 */ /* 0x000fea000b800000 */
[----:B------:R-:W-:Y:S02]  /*0590*/  UISETP.GE.U32.AND UP0, UPT, UR6, 0x4, UPT ;  /* 0x000000040600788c */ /* 0x000fe4000bf06070 */
[----:B------:R-:W-:-:S04]  /*05a0*/  ULOP3.LUT UR7, UR5, 0x3, URZ, 0xc0, !UPT ;  /* 0x0000000305077892 */ /* 0x000fc8000f8ec0ff */
[----:B------:R-:W-:-:S03]  /*05b0*/  UISETP.NE.AND UP1, UPT, UR7, URZ, UPT ;  /* 0x000000ff0700728c */ /* 0x000fc6000bf25270 */
[----:B------:R-:W-:Y:S08]  /*05c0*/  BRA.U !UP0, `(.L_x_14) ;  /* 0x00000001088c7547 */ /* 0x000ff0000b800000 */
[----:B------:R-:W0:Y:S01]  /*05d0*/  LDC.64 R10, c[0x0][0x388] ;  /* 0x0000e200ff0a7b82 */ /* 0x000e220000000a00 */
[----:B------:R-:W1:Y:S01]  /*05e0*/  LDCU.64 UR10, c[0x0][0x380] ;  /* 0x00007000ff0a77ac */ /* 0x000e620008000a00 */
[----:B------:R-:W-:Y:S01]  /*05f0*/  IMAD R7, R3, UR4, R0 ;  /* 0x0000000403077c24 */ /* 0x000fe2000f8e0200 */
[C---:B------:R-:W-:Y:S02]  /*0600*/  IADD3 R5, PT, PT, R18.reuse, UR4, RZ ;  /* 0x0000000412057c10 */ /* 0x040fe4000fffe0ff */
[----:B------:R-:W-:-:S03]  /*0610*/  IADD3 R2, P0, PT, R18, UR4, RZ ;  /* 0x0000000412027c10 */ /* 0x000fc6000ff1e0ff */
[----:B------:R-:W2:Y:S01]  /*0620*/  LDC.64 R8, c[0x0][0x380] ;  /* 0x0000e000ff087b82 */ /* 0x000ea20000000a00 */
[----:B0-----:R-:W-:-:S04]  /*0630*/  IMAD.WIDE R10, R7, 0x2, R10 ;  /* 0x00000002070a7825 */ /* 0x001fc800078e020a */
[----:B------:R-:W-:Y:S02]  /*0640*/  IMAD.WIDE R12, R3, 0x2, R10 ;  /* 0x00000002030c7825 */ /* 0x000fe400078e020a */
[----:B------:R-:W3:Y:S02]  /*0650*/  LDG.E.U16.CONSTANT R10, desc[UR8][R10.64] ;  /* 0x000000080a0a7981 */ /* 0x000ee4000c1e9500 */
[----:B--2---:R-:W-:Y:S01]  /*0660*/  IMAD.WIDE.U32 R8, R5, 0x2, R8 ;  /* 0x0000000205087825 */ /* 0x004fe200078e0008 */
[----:B------:R-:W-:Y:S02]  /*0670*/  IADD3.X R5, PT, PT, RZ, RZ, RZ, P0, !PT ;  /* 0x000000ffff057210 */ /* 0x000fe400007fe4ff */
[C---:B-1----:R-:W-:Y:S01]  /*0680*/  LEA R4, P0, R2.reuse, UR10, 0x1 ;  /* 0x0000000a02047c11 */ /* 0x042fe2000f8008ff */
[----:B------:R-:W-:Y:S02]  /*0690*/  IMAD.WIDE R14, R3, 0x2, R12 ;  /* 0x00000002030e7825 */ /* 0x000fe400078e020c */
[----:B------:R-:W2:Y:S01]  /*06a0*/  LDG.E.U16.CONSTANT R8, desc[UR8][R8.64] ;  /* 0x0000000808087981 */ /* 0x000ea2000c1e9500 */
[----:B------:R-:W-:-:S03]  /*06b0*/  LEA.HI.X R5, R2, UR11, R5, 0x1, P0 ;  /* 0x0000000b02057c11 */ /* 0x000fc600080f0c05 */
[----:B------:R-:W4:Y:S01]  /*06c0*/  LDG.E.U16.CONSTANT R12, desc[UR8][R12.64] ;  /* 0x000000080c0c7981 */ /* 0x000f22000c1e9500 */
[----:B------:R-:W-:-:S03]  /*06d0*/  IMAD.WIDE R6, R3, 0x2, R14 ;  /* 0x0000000203067825 */ /* 0x000fc600078e020e */
[----:B------:R-:W5:Y:S04]  /*06e0*/  LDG.E.U16.CONSTANT R16, desc[UR8][R4.64+0x2] ;  /* 0x0000020804107981 */ /* 0x000f68000c1e9500 */
[----:B------:R-:W5:Y:S04]  /*06f0*/  LDG.E.U16.CONSTANT R17, desc[UR8][R4.64+0x4] ;  /* 0x0000040804117981 */ /* 0x000f68000c1e9500 */
[----:B------:R-:W5:Y:S04]  /*0700*/  LDG.E.U16.CONSTANT R14, desc[UR8][R14.64] ;  /* 0x000000080e0e7981 */ /* 0x000f68000c1e9500 */
[----:B------:R-:W5:Y:S04]  /*0710*/  LDG.E.U16.CONSTANT R20, desc[UR8][R4.64+0x6] ;  /* 0x0000060804147981 */ /* 0x000f68000c1e9500 */
[----:B------:R-:W5:Y:S01]  /*0720*/  LDG.E.U16.CONSTANT R6, desc[UR8][R6.64] ;  /* 0x0000000806067981 */ /* 0x000f62000c1e9500 */
[----:B------:R-:W-:Y:S01]  /*0730*/  UIADD3 UR4, UPT, UPT, UR4, 0x4, URZ ;  /* 0x0000000404047890 */ /* 0x000fe2000fffe0ff */
[----:B--2---:R-:W-:-:S02]  /*0740*/  HADD2.F32 R2, -RZ, R8.H0_H0 ;  /* 0x20000008ff027230 */ /* 0x004fc40000004100 */
[----:B---3--:R-:W-:Y:S02]  /*0750*/  HADD2.F32 R8, -RZ, R10.H0_H0 ;  /* 0x2000000aff087230 */ /* 0x008fe40000004100 */
[----:B----4-:R-:W-:-:S03]  /*0760*/  HADD2.F32 R10, -RZ, R12.H0_H0 ;  /* 0x2000000cff0a7230 */ /* 0x010fc60000004100 */
[----:B------:R-:W-:Y:S01]  /*0770*/  FFMA R2, R2, R8, R23 ;  /* 0x0000000802027223 */ /* 0x000fe20000000017 */
[----:B-----5:R-:W-:Y:S02]  /*0780*/  HADD2.F32 R9, -RZ, R16.H0_H0 ;  /* 0x20000010ff097230 */ /* 0x020fe40000004100 */
[----:B------:R-:W-:-:S03]  /*0790*/  HADD2.F32 R17, -RZ, R17.H0_H0 ;  /* 0x20000011ff117230 */ /* 0x000fc60000004100 */
[----:B------:R-:W-:Y:S01]  /*07a0*/  FFMA R2, R9, R10, R2 ;  /* 0x0000000a09027223 */ /* 0x000fe20000000002 */
[----:B------:R-:W-:Y:S02]  /*07b0*/  HADD2.F32 R8, -RZ, R14.H0_H0 ;  /* 0x2000000eff087230 */ /* 0x000fe40000004100 */
[----:B------:R-:W-:-:S03]  /*07c0*/  HADD2.F32 R23, -RZ, R20.H0_H0 ;  /* 0x20000014ff177230 */ /* 0x000fc60000004100 */
[----:B------:R-:W-:Y:S01]  /*07d0*/  FFMA R2, R17, R8, R2 ;  /* 0x0000000811027223 */ /* 0x000fe20000000002 */
[----:B------:R-:W-:-:S05]  /*07e0*/  HADD2.F32 R6, -RZ, R6.H0_H0 ;  /* 0x20000006ff067230 */ /* 0x000fca0000004100 */
[----:B------:R-:W-:-:S07]  /*07f0*/  FFMA R23, R23, R6, R2 ;  /* 0x0000000617177223 */ /* 0x000fce0000000002 */
.L_x_14:
[----:B------:R-:W-:Y:S05]  /*0800*/  BRA.U !UP1, `(.L_x_11) ;  /* 0x00000001099c7547 */ /* 0x000fea000b800000 */
[----:B------:R-:W-:Y:S02]  /*0810*/  UISETP.NE.AND UP0, UPT, UR7, 0x1, UPT ;  /* 0x000000010700788c */ /* 0x000fe4000bf05270 */
[----:B------:R-:W-:-:S04]  /*0820*/  ULOP3.LUT UR5, UR5, 0x1, URZ, 0xc0, !UPT ;  /* 0x0000000105057892 */ /* 0x000fc8000f8ec0ff */
[----:B------:R-:W-:-:S03]  /*0830*/  UISETP.NE.U32.AND UP1, UPT, UR5, 0x1, UPT ;  /* 0x000000010500788c */ /* 0x000fc6000bf25070 */
[----:B------:R-:W-:Y:S08]  /*0840*/  BRA.U !UP0, `(.L_x_15) ;  /* 0x00000001085c7547 */ /* 0x000ff0000b800000 */
[----:B------:R-:W0:Y:S01]  /*0850*/  LDC.64 R6, c[0x0][0x388] ;  /* 0x0000e200ff067b82 */ /* 0x000e220000000a00 */
[----:B------:R-:W1:Y:S01]  /*0860*/  LDCU.64 UR6, c[0x0][0x380] ;  /* 0x00007000ff0677ac */ /* 0x000e620008000a00 */
[C---:B------:R-:W-:Y:S01]  /*0870*/  IADD3 R9, PT, PT, R18.reuse, UR4, RZ ;  /* 0x0000000412097c10 */ /* 0x040fe2000fffe0ff */
[----:B------:R-:W-:Y:S01]  /*0880*/  IMAD R11, R3, UR4, R0 ;  /* 0x00000004030b7c24 */ /* 0x000fe2000f8e0200 */
[----:B------:R-:W-:-:S04]  /*0890*/  IADD3 R2, P0, PT, R18, UR4, RZ ;  /* 0x0000000412027c10 */ /* 0x000fc8000ff1e0ff */
[----:B------:R-:W2:Y:S01]  /*08a0*/  LDC.64 R4, c[0x0][0x380] ;  /* 0x0000e000ff047b82 */ /* 0x000ea20000000a00 */
[----:B0-----:R-:W-:-:S04]  /*08b0*/  IMAD.WIDE R6, R11, 0x2, R6 ;  /* 0x000000020b067825 */ /* 0x001fc800078e0206 */
[----:B------:R-:W-:Y:S02]  /*08c0*/  IMAD.WIDE R10, R3, 0x2, R6 ;  /* 0x00000002030a7825 */ /* 0x000fe400078e0206 */
[----:B------:R-:W3:Y:S02]  /*08d0*/  LDG.E.U16.CONSTANT R6, desc[UR8][R6.64] ;  /* 0x0000000806067981 */ /* 0x000ee4000c1e9500 */
[----:B--2---:R-:W-:Y:S01]  /*08e0*/  IMAD.WIDE.U32 R4, R9, 0x2, R4 ;  /* 0x0000000209047825 */ /* 0x004fe200078e0004 */
[----:B------:R-:W-:Y:S01]  /*08f0*/  IADD3.X R9, PT, PT, RZ, RZ, RZ, P0, !PT ;  /* 0x000000ffff097210 */ /* 0x000fe200007fe4ff */
[----:B------:R-:W2:Y:S01]  /*0900*/  LDG.E.U16.CONSTANT R10, desc[UR8][R10.64] ;  /* 0x000000080a0a7981 */ /* 0x000ea2000c1e9500 */
[----:B-1----:R-:W-:-:S03]  /*0910*/  LEA R8, P0, R2, UR6, 0x1 ;  /* 0x0000000602087c11 */ /* 0x002fc6000f8008ff */
[----:B------:R-:W4:Y:S01]  /*0920*/  LDG.E.U16.CONSTANT R4, desc[UR8][R4.64] ;  /* 0x0000000804047981 */ /* 0x000f22000c1e9500 */
[----:B------:R-:W-:-:S05]  /*0930*/  LEA.HI.X R9, R2, UR7, R9, 0x1, P0 ;  /* 0x0000000702097c11 */ /* 0x000fca00080f0c09 */
[----:B------:R-:W5:Y:S01]  /*0940*/  LDG.E.U16.CONSTANT R8, desc[UR8][R8.64+0x2] ;  /* 0x0000020808087981 */ /* 0x000f62000c1e9500 */
[----:B------:R-:W-:Y:S01]  /*0950*/  UIADD3 UR4, UPT, UPT, UR4, 0x2, URZ ;  /* 0x0000000204047890 */ /* 0x000fe2000fffe0ff */
[----:B---3--:R-:W-:Y:S02]  /*0960*/  HADD2.F32 R12, -RZ, R6.H0_H0 ;  /* 0x20000006ff0c7230 */ /* 0x008fe40000004100 */
[----:B--2---:R-:W-:Y:S02]  /*0970*/  HADD2.F32 R14, -RZ, R10.H0_H0 ;  /* 0x2000000aff0e7230 */ /* 0x004fe40000004100 */
[----:B----4-:R-:W-:-:S05]  /*0980*/  HADD2.F32 R2, -RZ, R4.H0_H0 ;  /* 0x20000004ff027230 */ /* 0x010fca0000004100 */
[----:B------:R-:W-:Y:S01]  /*0990*/  FFMA R2, R2, R12, R23 ;  /* 0x0000000c02027223 */ /* 0x000fe20000000017 */
[----:B-----5:R-:W-:-:S05]  /*09a0*/  HADD2.F32 R13, -RZ, R8.H0_H0 ;  /* 0x20000008ff0d7230 */ /* 0x020fca0000004100 */
[----:B------:R-:W-:-:S07]  /*09b0*/  FFMA R23, R13, R14, R2 ;  /* 0x0000000e0d177223 */ /* 0x000fce0000000002 */
.L_x_15:
[----:B------:R-:W-:Y:S05]  /*09c0*/  BRA.U UP1, `(.L_x_11) ;  /* 0x00000001012c7547 */ /* 0x000fea000b800000 */
[----:B------:R-:W0:Y:S01]  /*09d0*/  LDC.64 R4, c[0x0][0x380] ;  /* 0x0000e000ff047b82 */ /* 0x000e220000000a00 */
[----:B------:R-:W-:Y:S01]  /*09e0*/  IADD3 R9, PT, PT, R18, UR4, RZ ;  /* 0x0000000412097c10 */ /* 0x000fe2000fffe0ff */
[----:B------:R-:W-:-:S06]  /*09f0*/  IMAD R11, R3, UR4, R0 ;  /* 0x00000004030b7c24 */ /* 0x000fcc000f8e0200 */
[----:B------:R-:W1:Y:S01]  /*0a00*/  LDC.64 R6, c[0x0][0x388] ;  /* 0x0000e200ff067b82 */ /* 0x000e620000000a00 */
[----:B0-----:R-:W-:-:S06]  /*0a10*/  IMAD.WIDE.U32 R4, R9, 0x2, R4 ;  /* 0x0000000209047825 */ /* 0x001fcc00078e0004 */
[----:B------:R-:W2:Y:S01]  /*0a20*/  LDG.E.U16.CONSTANT R4, desc[UR8][R4.64] ;  /* 0x0000000804047981 */ /* 0x000ea2000c1e9500 */
[----:B-1----:R-:W-:-:S06]  /*0a30*/  IMAD.WIDE R6, R11, 0x2, R6 ;  /* 0x000000020b067825 */ /* 0x002fcc00078e0206 */
[----:B------:R-:W3:Y:S01]  /*0a40*/  LDG.E.U16.CONSTANT R6, desc[UR8][R6.64] ;  /* 0x0000000806067981 */ /* 0x000ee2000c1e9500 */
[----:B--2---:R-:W-:Y:S02]  /*0a50*/  HADD2.F32 R2, -RZ, R4.H0_H0 ;  /* 0x20000004ff027230 */ /* 0x004fe40000004100 */
[----:B---3--:R-:W-:-:S05]  /*0a60*/  HADD2.F32 R8, -RZ, R6.H0_H0 ;  /* 0x20000006ff087230 */ /* 0x008fca0000004100 */
[----:B------:R-:W-:-:S07]  /*0a70*/  FFMA R23, R2, R8, R23 ;  /* 0x0000000802177223 */ /* 0x000fce0000000017 */
.L_x_11:
[----:B------:R-:W0:Y:S01]  /*0a80*/  LDC.64 R4, c[0x0][0x390] ;  /* 0x0000e400ff047b82 */ /* 0x000e220000000a00 */
[----:B------:R-:W-:Y:S01]  /*0a90*/  IMAD R3, R19, R3, R0 ;  /* 0x0000000313037224 */ /* 0x000fe200078e0200 */
[----:B------:R-:W-:-:S03]  /*0aa0*/  F2FP.F16.F32.PACK_AB R23, RZ, R23 ;  /* 0x00000017ff17723e */ /* 0x000fc600000000ff */
[----:B0-----:R-:W-:-:S05]  /*0ab0*/  IMAD.WIDE R2, R3, 0x2, R4 ;  /* 0x0000000203027825 */ /* 0x001fca00078e0204 */
[----:B------:R-:W-:Y:S01]  /*0ac0*/  STG.E.U16 desc[UR8][R2.64], R23 ;  /* 0x0000001702007986 */ /* 0x000fe2000c101508 */
[----:B------:R-:W-:Y:S05]  /*0ad0*/  EXIT ;  /* 0x000000000000794d */ /* 0x000fea0003800000 */
.L_x_16:
        /* <DEDUP_REMOVED lines=10> */
.L_x_18:


//--------------------- .nv.shared._Z28gemm_kernel_tensor_core_fp16PK6__halfS1_PS_iii --------------------------
	.section	.nv.shared._Z28gemm_kernel_tensor_core_fp16PK6__halfS1_PS_iii,"aw",@nobits
	.sectionflags	@""
	.align	4
.nv.shared._Z28gemm_kernel_tensor_core_fp16PK6__halfS1_PS_iii:
	.zero		2048


//--------------------- .nv.shared.reserved.0     --------------------------
	.section	.nv.shared.reserved.0,"aw",@nobits
	.weak		__nv_reservedSMEM_offset_0_alias
	.size		__nv_reservedSMEM_offset_0_alias, 0, 64
	.other		__nv_reservedSMEM_offset_0_alias,@"STO_CUDA_RESERVED_SHARED STV_DEFAULT"
__nv_reservedSMEM_offset_0_alias:
	.zero		0
	.zero		64


//--------------------- .nv.constant0._Z28gemm_kernel_tensor_core_fp16PK6__halfS1_PS_iii --------------------------
	.section	.nv.constant0._Z28gemm_kernel_tensor_core_fp16PK6__halfS1_PS_iii,"a",@progbits
	.sectionflags	@""
	.align	4
.nv.constant0._Z28gemm_kernel_tensor_core_fp16PK6__halfS1_PS_iii:
	.zero		932


//--------------------- .nv.constant0._Z26gemm_kernel_cuda_core_fp32PK6__halfS1_PS_iii --------------------------
	.section	.nv.constant0._Z26gemm_kernel_cuda_core_fp32PK6__halfS1_PS_iii,"a",@progbits
	.sectionflags	@""
	.align	4
.nv.constant0._Z26gemm_kernel_cuda_core_fp32PK6__halfS1_PS_iii:
	.zero		932


//--------------------- SYMBOLS --------------------------

	.type		.nv.reservedSmem.offset0,@object
	.size		.nv.reservedSmem.offset0,0x4
	.type		.nv.reservedSmem.cap,@object
	.size		.nv.reservedSmem.cap,0x4
